//
// Generated by NVIDIA NVVM Compiler
//
// Compiler Build ID: CL-36424714
// Cuda compilation tools, release 13.0, V13.0.88
// Based on NVVM 20.0.0
//

.version 9.0
.target sm_100
.address_size 64

	// .globl	_Z14kernel2D_basicPfS_ii
.const .align 4 .b8 filter2D[100];
.const .align 4 .b8 filter3D[500];
.extern .shared .align 16 .b8 tile[];
.extern .shared .align 16 .b8 tile3D[];

.visible .entry _Z14kernel2D_basicPfS_ii(
	.param .u64 .ptr .align 1 _Z14kernel2D_basicPfS_ii_param_0,
	.param .u64 .ptr .align 1 _Z14kernel2D_basicPfS_ii_param_1,
	.param .u32 _Z14kernel2D_basicPfS_ii_param_2,
	.param .u32 _Z14kernel2D_basicPfS_ii_param_3
)
{
	.reg .pred 	%p<89>;
	.reg .b32 	%r<151>;
	.reg .b32 	%f<88>;
	.reg .b64 	%rd<37>;

	ld.param.u64 	%rd3, [_Z14kernel2D_basicPfS_ii_param_0];
	ld.param.u64 	%rd2, [_Z14kernel2D_basicPfS_ii_param_1];
	ld.param.u32 	%r80, [_Z14kernel2D_basicPfS_ii_param_2];
	ld.param.u32 	%r79, [_Z14kernel2D_basicPfS_ii_param_3];
	cvta.to.global.u64 	%rd1, %rd3;
	shr.u32 	%r81, %r79, 31;
	add.s32 	%r82, %r79, %r81;
	shr.s32 	%r1, %r82, 1;
	mov.u32 	%r83, %ctaid.x;
	mov.u32 	%r84, %ntid.x;
	mov.u32 	%r85, %tid.x;
	mad.lo.s32 	%r2, %r83, %r84, %r85;
	mov.u32 	%r86, %ctaid.y;
	mov.u32 	%r87, %ntid.y;
	mov.u32 	%r88, %tid.y;
	mad.lo.s32 	%r89, %r86, %r87, %r88;
	max.s32 	%r90, %r2, %r89;
	setp.ge.s32 	%p2, %r90, %r80;
	@%p2 bra 	$L__BB0_47;
	neg.s32 	%r4, %r1;
	setp.lt.s32 	%p3, %r79, -1;
	mov.f32 	%f85, 0f00000000;
	mov.f32 	%f87, %f85;
	@%p3 bra 	$L__BB0_46;
	abs.s32 	%r5, %r1;
	add.s32 	%r6, %r1, %r5;
	add.s32 	%r92, %r6, 1;
	and.b32  	%r7, %r92, 7;
	add.s32 	%r8, %r7, -1;
	and.b32  	%r9, %r92, 3;
	and.b32  	%r10, %r6, 1;
	sub.s32 	%r11, 3, %r1;
	and.b32  	%r93, %r92, -8;
	neg.s32 	%r12, %r93;
	sub.s32 	%r14, %r2, %r1;
	add.s32 	%r13, %r14, 3;
	mov.f32 	%f85, 0f00000000;
	mov.b32 	%r150, 0;
	mov.u32 	%r120, %r4;
$L__BB0_3:
	mov.u32 	%r15, %r120;
	setp.lt.u32 	%p4, %r6, 7;
	add.s32 	%r95, %r15, %r89;
	setp.gt.s32 	%p5, %r95, -1;
	setp.lt.s32 	%p6, %r95, %r80;
	and.pred  	%p1, %p5, %p6;
	mul.lo.s32 	%r17, %r95, %r80;
	mov.u32 	%r143, %r4;
	@%p4 bra 	$L__BB0_23;
	add.s32 	%r123, %r13, %r17;
	mov.u32 	%r122, %r14;
	mov.u32 	%r124, %r12;
	mov.u32 	%r125, %r11;
$L__BB0_5:
	.pragma "nounroll";
	setp.gt.s32 	%p7, %r122, -1;
	setp.lt.s32 	%p8, %r122, %r80;
	and.pred  	%p9, %p7, %p8;
	and.pred  	%p10, %p9, %p1;
	not.pred 	%p11, %p10;
	@%p11 bra 	$L__BB0_7;
	add.s32 	%r96, %r123, -3;
	mul.wide.u32 	%rd4, %r96, 4;
	add.s64 	%rd5, %rd1, %rd4;
	ld.global.f32 	%f45, [%rd5];
	add.f32 	%f85, %f85, %f45;
	add.s32 	%r150, %r150, 1;
$L__BB0_7:
	add.s32 	%r97, %r122, 1;
	setp.gt.s32 	%p12, %r97, -1;
	setp.lt.s32 	%p13, %r97, %r80;
	and.pred  	%p14, %p12, %p13;
	and.pred  	%p15, %p14, %p1;
	not.pred 	%p16, %p15;
	@%p16 bra 	$L__BB0_9;
	add.s32 	%r98, %r123, -2;
	mul.wide.u32 	%rd6, %r98, 4;
	add.s64 	%rd7, %rd1, %rd6;
	ld.global.f32 	%f46, [%rd7];
	add.f32 	%f85, %f85, %f46;
	add.s32 	%r150, %r150, 1;
$L__BB0_9:
	add.s32 	%r99, %r122, 2;
	setp.gt.s32 	%p17, %r99, -1;
	setp.lt.s32 	%p18, %r99, %r80;
	and.pred  	%p19, %p17, %p18;
	and.pred  	%p20, %p19, %p1;
	not.pred 	%p21, %p20;
	@%p21 bra 	$L__BB0_11;
	add.s32 	%r100, %r123, -1;
	mul.wide.u32 	%rd8, %r100, 4;
	add.s64 	%rd9, %rd1, %rd8;
	ld.global.f32 	%f47, [%rd9];
	add.f32 	%f85, %f85, %f47;
	add.s32 	%r150, %r150, 1;
$L__BB0_11:
	add.s32 	%r101, %r122, 3;
	setp.gt.s32 	%p22, %r101, -1;
	setp.lt.s32 	%p23, %r101, %r80;
	and.pred  	%p24, %p22, %p23;
	and.pred  	%p25, %p24, %p1;
	not.pred 	%p26, %p25;
	@%p26 bra 	$L__BB0_13;
	mul.wide.u32 	%rd10, %r123, 4;
	add.s64 	%rd11, %rd1, %rd10;
	ld.global.f32 	%f48, [%rd11];
	add.f32 	%f85, %f85, %f48;
	add.s32 	%r150, %r150, 1;
$L__BB0_13:
	add.s32 	%r102, %r122, 4;
	setp.gt.s32 	%p27, %r102, -1;
	setp.lt.s32 	%p28, %r102, %r80;
	and.pred  	%p29, %p27, %p28;
	and.pred  	%p30, %p29, %p1;
	not.pred 	%p31, %p30;
	@%p31 bra 	$L__BB0_15;
	add.s32 	%r103, %r123, 1;
	mul.wide.u32 	%rd12, %r103, 4;
	add.s64 	%rd13, %rd1, %rd12;
	ld.global.f32 	%f49, [%rd13];
	add.f32 	%f85, %f85, %f49;
	add.s32 	%r150, %r150, 1;
$L__BB0_15:
	add.s32 	%r104, %r122, 5;
	setp.gt.s32 	%p32, %r104, -1;
	setp.lt.s32 	%p33, %r104, %r80;
	and.pred  	%p34, %p32, %p33;
	and.pred  	%p35, %p34, %p1;
	not.pred 	%p36, %p35;
	@%p36 bra 	$L__BB0_17;
	add.s32 	%r105, %r123, 2;
	mul.wide.u32 	%rd14, %r105, 4;
	add.s64 	%rd15, %rd1, %rd14;
	ld.global.f32 	%f50, [%rd15];
	add.f32 	%f85, %f85, %f50;
	add.s32 	%r150, %r150, 1;
$L__BB0_17:
	add.s32 	%r106, %r122, 6;
	setp.gt.s32 	%p37, %r106, -1;
	setp.lt.s32 	%p38, %r106, %r80;
	and.pred  	%p39, %p37, %p38;
	and.pred  	%p40, %p39, %p1;
	not.pred 	%p41, %p40;
	@%p41 bra 	$L__BB0_19;
	add.s32 	%r107, %r123, 3;
	mul.wide.u32 	%rd16, %r107, 4;
	add.s64 	%rd17, %rd1, %rd16;
	ld.global.f32 	%f51, [%rd17];
	add.f32 	%f85, %f85, %f51;
	add.s32 	%r150, %r150, 1;
$L__BB0_19:
	add.s32 	%r108, %r122, 7;
	setp.gt.s32 	%p42, %r108, -1;
	setp.lt.s32 	%p43, %r108, %r80;
	and.pred  	%p44, %p42, %p43;
	and.pred  	%p45, %p44, %p1;
	not.pred 	%p46, %p45;
	@%p46 bra 	$L__BB0_21;
	add.s32 	%r109, %r123, 4;
	mul.wide.u32 	%rd18, %r109, 4;
	add.s64 	%rd19, %rd1, %rd18;
	ld.global.f32 	%f52, [%rd19];
	add.f32 	%f85, %f85, %f52;
	add.s32 	%r150, %r150, 1;
$L__BB0_21:
	add.s32 	%r125, %r125, 8;
	add.s32 	%r124, %r124, 8;
	add.s32 	%r123, %r123, 8;
	add.s32 	%r122, %r122, 8;
	setp.ne.s32 	%p47, %r124, 0;
	@%p47 bra 	$L__BB0_5;
	add.s32 	%r143, %r125, -3;
$L__BB0_23:
	setp.eq.s32 	%p48, %r7, 0;
	@%p48 bra 	$L__BB0_44;
	setp.lt.u32 	%p49, %r8, 3;
	@%p49 bra 	$L__BB0_34;
	add.s32 	%r48, %r143, %r2;
	setp.gt.s32 	%p50, %r48, -1;
	setp.lt.s32 	%p51, %r48, %r80;
	and.pred  	%p52, %p50, %p51;
	and.pred  	%p53, %p52, %p1;
	not.pred 	%p54, %p53;
	@%p54 bra 	$L__BB0_27;
	add.s32 	%r111, %r48, %r17;
	mul.wide.u32 	%rd20, %r111, 4;
	add.s64 	%rd21, %rd1, %rd20;
	ld.global.f32 	%f54, [%rd21];
	add.f32 	%f85, %f85, %f54;
	add.s32 	%r150, %r150, 1;
$L__BB0_27:
	add.s32 	%r51, %r48, 1;
	setp.gt.s32 	%p55, %r51, -1;
	setp.lt.s32 	%p56, %r51, %r80;
	and.pred  	%p57, %p55, %p56;
	and.pred  	%p58, %p57, %p1;
	not.pred 	%p59, %p58;
	@%p59 bra 	$L__BB0_29;
	add.s32 	%r112, %r51, %r17;
	mul.wide.u32 	%rd22, %r112, 4;
	add.s64 	%rd23, %rd1, %rd22;
	ld.global.f32 	%f55, [%rd23];
	add.f32 	%f85, %f85, %f55;
	add.s32 	%r150, %r150, 1;
$L__BB0_29:
	add.s32 	%r54, %r48, 2;
	setp.gt.s32 	%p60, %r54, -1;
	setp.lt.s32 	%p61, %r54, %r80;
	and.pred  	%p62, %p60, %p61;
	and.pred  	%p63, %p62, %p1;
	not.pred 	%p64, %p63;
	@%p64 bra 	$L__BB0_31;
	add.s32 	%r113, %r54, %r17;
	mul.wide.u32 	%rd24, %r113, 4;
	add.s64 	%rd25, %rd1, %rd24;
	ld.global.f32 	%f56, [%rd25];
	add.f32 	%f85, %f85, %f56;
	add.s32 	%r150, %r150, 1;
$L__BB0_31:
	add.s32 	%r57, %r48, 3;
	setp.gt.s32 	%p65, %r57, -1;
	setp.lt.s32 	%p66, %r57, %r80;
	and.pred  	%p67, %p65, %p66;
	and.pred  	%p68, %p67, %p1;
	not.pred 	%p69, %p68;
	@%p69 bra 	$L__BB0_33;
	add.s32 	%r114, %r57, %r17;
	mul.wide.u32 	%rd26, %r114, 4;
	add.s64 	%rd27, %rd1, %rd26;
	ld.global.f32 	%f57, [%rd27];
	add.f32 	%f85, %f85, %f57;
	add.s32 	%r150, %r150, 1;
$L__BB0_33:
	add.s32 	%r143, %r143, 4;
$L__BB0_34:
	setp.eq.s32 	%p70, %r9, 0;
	@%p70 bra 	$L__BB0_44;
	setp.eq.s32 	%p71, %r9, 1;
	@%p71 bra 	$L__BB0_41;
	add.s32 	%r64, %r143, %r2;
	setp.gt.s32 	%p72, %r64, -1;
	setp.lt.s32 	%p73, %r64, %r80;
	and.pred  	%p74, %p72, %p73;
	and.pred  	%p75, %p74, %p1;
	not.pred 	%p76, %p75;
	@%p76 bra 	$L__BB0_38;
	add.s32 	%r116, %r64, %r17;
	mul.wide.u32 	%rd28, %r116, 4;
	add.s64 	%rd29, %rd1, %rd28;
	ld.global.f32 	%f59, [%rd29];
	add.f32 	%f85, %f85, %f59;
	add.s32 	%r150, %r150, 1;
$L__BB0_38:
	add.s32 	%r67, %r64, 1;
	setp.gt.s32 	%p77, %r67, -1;
	setp.lt.s32 	%p78, %r67, %r80;
	and.pred  	%p79, %p77, %p78;
	and.pred  	%p80, %p79, %p1;
	not.pred 	%p81, %p80;
	@%p81 bra 	$L__BB0_40;
	add.s32 	%r117, %r67, %r17;
	mul.wide.u32 	%rd30, %r117, 4;
	add.s64 	%rd31, %rd1, %rd30;
	ld.global.f32 	%f60, [%rd31];
	add.f32 	%f85, %f85, %f60;
	add.s32 	%r150, %r150, 1;
$L__BB0_40:
	add.s32 	%r143, %r143, 2;
$L__BB0_41:
	setp.ne.s32 	%p82, %r10, 0;
	@%p82 bra 	$L__BB0_44;
	add.s32 	%r74, %r143, %r2;
	setp.gt.s32 	%p83, %r74, -1;
	setp.lt.s32 	%p84, %r74, %r80;
	and.pred  	%p85, %p83, %p84;
	and.pred  	%p86, %p85, %p1;
	not.pred 	%p87, %p86;
	@%p87 bra 	$L__BB0_44;
	add.s32 	%r118, %r74, %r17;
	mul.wide.u32 	%rd32, %r118, 4;
	add.s64 	%rd33, %rd1, %rd32;
	ld.global.f32 	%f61, [%rd33];
	add.f32 	%f85, %f85, %f61;
	add.s32 	%r150, %r150, 1;
$L__BB0_44:
	add.s32 	%r120, %r15, 1;
	setp.ne.s32 	%p88, %r15, %r5;
	@%p88 bra 	$L__BB0_3;
	cvt.rn.f32.s32 	%f87, %r150;
$L__BB0_46:
	div.rn.f32 	%f62, %f85, %f87;
	mad.lo.s32 	%r119, %r80, %r89, %r2;
	cvta.to.global.u64 	%rd34, %rd2;
	mul.wide.s32 	%rd35, %r119, 4;
	add.s64 	%rd36, %rd34, %rd35;
	st.global.f32 	[%rd36], %f62;
$L__BB0_47:
	ret;

}
	// .globl	_Z12kernel2D_optPfS_ii
.visible .entry _Z12kernel2D_optPfS_ii(
	.param .u64 .ptr .align 1 _Z12kernel2D_optPfS_ii_param_0,
	.param .u64 .ptr .align 1 _Z12kernel2D_optPfS_ii_param_1,
	.param .u32 _Z12kernel2D_optPfS_ii_param_2,
	.param .u32 _Z12kernel2D_optPfS_ii_param_3
)
{
	.reg .pred 	%p<137>;
	.reg .b32 	%r<217>;
	.reg .b32 	%f<117>;
	.reg .b64 	%rd<22>;

	ld.param.u64 	%rd3, [_Z12kernel2D_optPfS_ii_param_0];
	ld.param.u32 	%r114, [_Z12kernel2D_optPfS_ii_param_2];
	ld.param.u32 	%r115, [_Z12kernel2D_optPfS_ii_param_3];
	cvta.to.global.u64 	%rd1, %rd3;
	shr.u32 	%r116, %r115, 31;
	add.s32 	%r117, %r115, %r116;
	shr.s32 	%r1, %r117, 1;
	mov.u32 	%r2, %tid.x;
	mov.u32 	%r182, %tid.y;
	mov.u32 	%r118, %ctaid.x;
	mov.u32 	%r119, %ctaid.y;
	mov.u32 	%r4, %ntid.x;
	mov.u32 	%r5, %ntid.y;
	mul.lo.s32 	%r120, %r118, %r4;
	add.s32 	%r6, %r120, %r2;
	mul.lo.s32 	%r121, %r119, %r5;
	add.s32 	%r7, %r121, %r182;
	and.b32  	%r8, %r117, -2;
	add.s32 	%r9, %r8, %r4;
	add.s32 	%r122, %r8, %r5;
	sub.s32 	%r10, %r120, %r1;
	sub.s32 	%r11, %r121, %r1;
	setp.ge.s32 	%p6, %r182, %r122;
	@%p6 bra 	$L__BB1_24;
	max.s32 	%r123, %r2, %r8;
	sub.s32 	%r124, %r123, %r2;
	setp.ne.s32 	%p7, %r124, 0;
	selp.u32 	%r125, 1, 0, %p7;
	selp.s32 	%r126, -1, 0, %p7;
	add.s32 	%r127, %r124, %r126;
	div.u32 	%r128, %r127, %r4;
	add.s32 	%r12, %r128, %r125;
	and.b32  	%r13, %r12, 3;
	add.s32 	%r14, %r2, %r10;
	setp.gt.s32 	%p8, %r14, -1;
	setp.lt.s32 	%p9, %r14, %r114;
	and.pred  	%p1, %p8, %p9;
	add.s32 	%r15, %r2, %r4;
	add.s32 	%r16, %r14, %r4;
	setp.gt.s32 	%p10, %r16, -1;
	setp.lt.s32 	%p11, %r16, %r114;
	and.pred  	%p2, %p10, %p11;
	add.s32 	%r17, %r15, %r4;
	add.s32 	%r18, %r16, %r4;
	setp.gt.s32 	%p12, %r18, -1;
	setp.lt.s32 	%p13, %r18, %r114;
	and.pred  	%p3, %p12, %p13;
$L__BB1_2:
	mov.u32 	%r19, %r182;
	setp.ge.s32 	%p14, %r2, %r9;
	@%p14 bra 	$L__BB1_23;
	setp.eq.s32 	%p15, %r13, 3;
	add.s32 	%r129, %r19, %r11;
	setp.gt.s32 	%p16, %r129, -1;
	setp.lt.s32 	%p17, %r129, %r114;
	and.pred  	%p4, %p16, %p17;
	mul.lo.s32 	%r20, %r129, %r114;
	mul.lo.s32 	%r21, %r19, %r9;
	mov.u32 	%r183, %r2;
	@%p15 bra 	$L__BB1_13;
	and.pred  	%p18, %p1, %p4;
	mov.f32 	%f85, 0f00000000;
	not.pred 	%p19, %p18;
	@%p19 bra 	$L__BB1_6;
	add.s32 	%r130, %r14, %r20;
	mul.wide.s32 	%rd4, %r130, 4;
	add.s64 	%rd5, %rd1, %rd4;
	ld.global.f32 	%f85, [%rd5];
$L__BB1_6:
	setp.eq.s32 	%p20, %r13, 0;
	add.s32 	%r131, %r2, %r21;
	shl.b32 	%r132, %r131, 2;
	mov.u32 	%r133, tile;
	add.s32 	%r22, %r133, %r132;
	st.shared.f32 	[%r22], %f85;
	mov.u32 	%r183, %r15;
	@%p20 bra 	$L__BB1_13;
	and.pred  	%p21, %p2, %p4;
	mov.f32 	%f86, 0f00000000;
	not.pred 	%p22, %p21;
	@%p22 bra 	$L__BB1_9;
	add.s32 	%r134, %r16, %r20;
	mul.wide.s32 	%rd6, %r134, 4;
	add.s64 	%rd7, %rd1, %rd6;
	ld.global.f32 	%f86, [%rd7];
$L__BB1_9:
	setp.eq.s32 	%p23, %r13, 1;
	shl.b32 	%r23, %r4, 2;
	add.s32 	%r24, %r22, %r23;
	st.shared.f32 	[%r24], %f86;
	mov.u32 	%r183, %r17;
	@%p23 bra 	$L__BB1_13;
	and.pred  	%p24, %p3, %p4;
	mov.f32 	%f87, 0f00000000;
	not.pred 	%p25, %p24;
	@%p25 bra 	$L__BB1_12;
	add.s32 	%r135, %r18, %r20;
	mul.wide.s32 	%rd8, %r135, 4;
	add.s64 	%rd9, %rd1, %rd8;
	ld.global.f32 	%f87, [%rd9];
$L__BB1_12:
	add.s32 	%r183, %r17, %r4;
	add.s32 	%r136, %r24, %r23;
	st.shared.f32 	[%r136], %f87;
$L__BB1_13:
	setp.lt.u32 	%p26, %r12, 3;
	@%p26 bra 	$L__BB1_23;
$L__BB1_14:
	add.s32 	%r28, %r183, %r10;
	setp.gt.s32 	%p27, %r28, -1;
	setp.lt.s32 	%p28, %r28, %r114;
	and.pred  	%p29, %p27, %p28;
	and.pred  	%p30, %p29, %p4;
	mov.f32 	%f88, 0f00000000;
	not.pred 	%p31, %p30;
	@%p31 bra 	$L__BB1_16;
	add.s32 	%r137, %r28, %r20;
	mul.wide.s32 	%rd10, %r137, 4;
	add.s64 	%rd11, %rd1, %rd10;
	ld.global.f32 	%f88, [%rd11];
$L__BB1_16:
	add.s32 	%r138, %r183, %r21;
	shl.b32 	%r139, %r138, 2;
	mov.u32 	%r140, tile;
	add.s32 	%r29, %r140, %r139;
	st.shared.f32 	[%r29], %f88;
	add.s32 	%r30, %r28, %r4;
	setp.gt.s32 	%p32, %r30, -1;
	setp.lt.s32 	%p33, %r30, %r114;
	and.pred  	%p34, %p32, %p33;
	and.pred  	%p35, %p34, %p4;
	mov.f32 	%f89, 0f00000000;
	not.pred 	%p36, %p35;
	@%p36 bra 	$L__BB1_18;
	add.s32 	%r141, %r30, %r20;
	mul.wide.s32 	%rd12, %r141, 4;
	add.s64 	%rd13, %rd1, %rd12;
	ld.global.f32 	%f89, [%rd13];
$L__BB1_18:
	shl.b32 	%r31, %r4, 2;
	add.s32 	%r32, %r29, %r31;
	st.shared.f32 	[%r32], %f89;
	add.s32 	%r33, %r30, %r4;
	setp.gt.s32 	%p37, %r33, -1;
	setp.lt.s32 	%p38, %r33, %r114;
	and.pred  	%p39, %p37, %p38;
	and.pred  	%p40, %p39, %p4;
	mov.f32 	%f90, 0f00000000;
	not.pred 	%p41, %p40;
	@%p41 bra 	$L__BB1_20;
	add.s32 	%r142, %r33, %r20;
	mul.wide.s32 	%rd14, %r142, 4;
	add.s64 	%rd15, %rd1, %rd14;
	ld.global.f32 	%f90, [%rd15];
$L__BB1_20:
	add.s32 	%r34, %r32, %r31;
	st.shared.f32 	[%r34], %f90;
	shl.b32 	%r143, %r4, 1;
	add.s32 	%r35, %r183, %r143;
	add.s32 	%r36, %r33, %r4;
	setp.gt.s32 	%p42, %r36, -1;
	setp.lt.s32 	%p43, %r36, %r114;
	and.pred  	%p44, %p42, %p43;
	and.pred  	%p45, %p44, %p4;
	mov.f32 	%f91, 0f00000000;
	not.pred 	%p46, %p45;
	@%p46 bra 	$L__BB1_22;
	add.s32 	%r144, %r36, %r20;
	mul.wide.s32 	%rd16, %r144, 4;
	add.s64 	%rd17, %rd1, %rd16;
	ld.global.f32 	%f91, [%rd17];
$L__BB1_22:
	add.s32 	%r145, %r35, %r4;
	add.s32 	%r146, %r34, %r31;
	st.shared.f32 	[%r146], %f91;
	add.s32 	%r183, %r145, %r4;
	setp.lt.s32 	%p47, %r145, %r8;
	@%p47 bra 	$L__BB1_14;
$L__BB1_23:
	add.s32 	%r182, %r19, %r5;
	setp.lt.s32 	%p48, %r19, %r8;
	@%p48 bra 	$L__BB1_2;
$L__BB1_24:
	bar.sync 	0;
	max.s32 	%r147, %r6, %r7;
	setp.ge.s32 	%p49, %r147, %r114;
	@%p49 bra 	$L__BB1_72;
	neg.s32 	%r39, %r1;
	setp.lt.s32 	%p50, %r115, -1;
	mov.b32 	%r215, 0;
	mov.f32 	%f114, 0f00000000;
	@%p50 bra 	$L__BB1_69;
	abs.s32 	%r40, %r1;
	add.s32 	%r41, %r1, %r40;
	add.s32 	%r150, %r41, 1;
	and.b32  	%r42, %r150, 7;
	add.s32 	%r43, %r42, -1;
	and.b32  	%r44, %r150, 3;
	and.b32  	%r45, %r41, 1;
	sub.s32 	%r46, 3, %r1;
	and.b32  	%r151, %r150, -8;
	neg.s32 	%r47, %r151;
	sub.s32 	%r48, %r6, %r1;
	shl.b32 	%r152, %r2, 2;
	mov.u32 	%r153, tile;
	add.s32 	%r154, %r152, %r153;
	add.s32 	%r49, %r154, 16;
	shl.b32 	%r50, %r9, 2;
	mov.f32 	%f114, 0f00000000;
	mov.b32 	%r215, 0;
	mov.u32 	%r185, %r39;
$L__BB1_27:
	mov.u32 	%r51, %r185;
	setp.lt.u32 	%p51, %r41, 7;
	add.s32 	%r156, %r51, %r7;
	setp.gt.s32 	%p52, %r156, -1;
	setp.lt.s32 	%p53, %r156, %r114;
	and.pred  	%p5, %p52, %p53;
	sub.s32 	%r53, %r156, %r11;
	mul.lo.s32 	%r157, %r53, %r9;
	sub.s32 	%r54, %r157, %r10;
	mov.u32 	%r208, %r39;
	@%p51 bra 	$L__BB1_47;
	mad.lo.s32 	%r187, %r50, %r53, %r49;
	mov.u32 	%r188, %r48;
	mov.u32 	%r189, %r47;
	mov.u32 	%r190, %r46;
$L__BB1_29:
	.pragma "nounroll";
	setp.gt.s32 	%p54, %r188, -1;
	setp.lt.s32 	%p55, %r188, %r114;
	and.pred  	%p56, %p54, %p55;
	and.pred  	%p57, %p56, %p5;
	not.pred 	%p58, %p57;
	@%p58 bra 	$L__BB1_31;
	ld.shared.f32 	%f66, [%r187+-16];
	add.f32 	%f114, %f114, %f66;
	add.s32 	%r215, %r215, 1;
$L__BB1_31:
	add.s32 	%r158, %r188, 1;
	setp.gt.s32 	%p59, %r158, -1;
	setp.lt.s32 	%p60, %r158, %r114;
	and.pred  	%p61, %p59, %p60;
	and.pred  	%p62, %p61, %p5;
	not.pred 	%p63, %p62;
	@%p63 bra 	$L__BB1_33;
	ld.shared.f32 	%f67, [%r187+-12];
	add.f32 	%f114, %f114, %f67;
	add.s32 	%r215, %r215, 1;
$L__BB1_33:
	add.s32 	%r159, %r188, 2;
	setp.gt.s32 	%p64, %r159, -1;
	setp.lt.s32 	%p65, %r159, %r114;
	and.pred  	%p66, %p64, %p65;
	and.pred  	%p67, %p66, %p5;
	not.pred 	%p68, %p67;
	@%p68 bra 	$L__BB1_35;
	ld.shared.f32 	%f68, [%r187+-8];
	add.f32 	%f114, %f114, %f68;
	add.s32 	%r215, %r215, 1;
$L__BB1_35:
	add.s32 	%r160, %r188, 3;
	setp.gt.s32 	%p69, %r160, -1;
	setp.lt.s32 	%p70, %r160, %r114;
	and.pred  	%p71, %p69, %p70;
	and.pred  	%p72, %p71, %p5;
	not.pred 	%p73, %p72;
	@%p73 bra 	$L__BB1_37;
	ld.shared.f32 	%f69, [%r187+-4];
	add.f32 	%f114, %f114, %f69;
	add.s32 	%r215, %r215, 1;
$L__BB1_37:
	add.s32 	%r161, %r188, 4;
	setp.gt.s32 	%p74, %r161, -1;
	setp.lt.s32 	%p75, %r161, %r114;
	and.pred  	%p76, %p74, %p75;
	and.pred  	%p77, %p76, %p5;
	not.pred 	%p78, %p77;
	@%p78 bra 	$L__BB1_39;
	ld.shared.f32 	%f70, [%r187];
	add.f32 	%f114, %f114, %f70;
	add.s32 	%r215, %r215, 1;
$L__BB1_39:
	add.s32 	%r162, %r188, 5;
	setp.gt.s32 	%p79, %r162, -1;
	setp.lt.s32 	%p80, %r162, %r114;
	and.pred  	%p81, %p79, %p80;
	and.pred  	%p82, %p81, %p5;
	not.pred 	%p83, %p82;
	@%p83 bra 	$L__BB1_41;
	ld.shared.f32 	%f71, [%r187+4];
	add.f32 	%f114, %f114, %f71;
	add.s32 	%r215, %r215, 1;
$L__BB1_41:
	add.s32 	%r163, %r188, 6;
	setp.gt.s32 	%p84, %r163, -1;
	setp.lt.s32 	%p85, %r163, %r114;
	and.pred  	%p86, %p84, %p85;
	and.pred  	%p87, %p86, %p5;
	not.pred 	%p88, %p87;
	@%p88 bra 	$L__BB1_43;
	ld.shared.f32 	%f72, [%r187+8];
	add.f32 	%f114, %f114, %f72;
	add.s32 	%r215, %r215, 1;
$L__BB1_43:
	add.s32 	%r164, %r188, 7;
	setp.gt.s32 	%p89, %r164, -1;
	setp.lt.s32 	%p90, %r164, %r114;
	and.pred  	%p91, %p89, %p90;
	and.pred  	%p92, %p91, %p5;
	not.pred 	%p93, %p92;
	@%p93 bra 	$L__BB1_45;
	ld.shared.f32 	%f73, [%r187+12];
	add.f32 	%f114, %f114, %f73;
	add.s32 	%r215, %r215, 1;
$L__BB1_45:
	add.s32 	%r190, %r190, 8;
	add.s32 	%r189, %r189, 8;
	add.s32 	%r188, %r188, 8;
	add.s32 	%r187, %r187, 32;
	setp.ne.s32 	%p94, %r189, 0;
	@%p94 bra 	$L__BB1_29;
	add.s32 	%r208, %r190, -3;
$L__BB1_47:
	setp.eq.s32 	%p95, %r42, 0;
	@%p95 bra 	$L__BB1_68;
	setp.lt.u32 	%p96, %r43, 3;
	@%p96 bra 	$L__BB1_58;
	add.s32 	%r85, %r208, %r6;
	setp.gt.s32 	%p97, %r85, -1;
	setp.lt.s32 	%p98, %r85, %r114;
	and.pred  	%p99, %p97, %p98;
	and.pred  	%p100, %p99, %p5;
	add.s32 	%r166, %r54, %r85;
	shl.b32 	%r167, %r166, 2;
	add.s32 	%r86, %r153, %r167;
	not.pred 	%p101, %p100;
	@%p101 bra 	$L__BB1_51;
	ld.shared.f32 	%f75, [%r86];
	add.f32 	%f114, %f114, %f75;
	add.s32 	%r215, %r215, 1;
$L__BB1_51:
	add.s32 	%r169, %r85, 1;
	setp.gt.s32 	%p102, %r169, -1;
	setp.lt.s32 	%p103, %r169, %r114;
	and.pred  	%p104, %p102, %p103;
	and.pred  	%p105, %p104, %p5;
	not.pred 	%p106, %p105;
	@%p106 bra 	$L__BB1_53;
	ld.shared.f32 	%f76, [%r86+4];
	add.f32 	%f114, %f114, %f76;
	add.s32 	%r215, %r215, 1;
$L__BB1_53:
	add.s32 	%r170, %r85, 2;
	setp.gt.s32 	%p107, %r170, -1;
	setp.lt.s32 	%p108, %r170, %r114;
	and.pred  	%p109, %p107, %p108;
	and.pred  	%p110, %p109, %p5;
	not.pred 	%p111, %p110;
	@%p111 bra 	$L__BB1_55;
	ld.shared.f32 	%f77, [%r86+8];
	add.f32 	%f114, %f114, %f77;
	add.s32 	%r215, %r215, 1;
$L__BB1_55:
	add.s32 	%r171, %r85, 3;
	setp.gt.s32 	%p112, %r171, -1;
	setp.lt.s32 	%p113, %r171, %r114;
	and.pred  	%p114, %p112, %p113;
	and.pred  	%p115, %p114, %p5;
	not.pred 	%p116, %p115;
	@%p116 bra 	$L__BB1_57;
	ld.shared.f32 	%f78, [%r86+12];
	add.f32 	%f114, %f114, %f78;
	add.s32 	%r215, %r215, 1;
$L__BB1_57:
	add.s32 	%r208, %r208, 4;
$L__BB1_58:
	setp.eq.s32 	%p117, %r44, 0;
	@%p117 bra 	$L__BB1_68;
	setp.eq.s32 	%p118, %r44, 1;
	@%p118 bra 	$L__BB1_65;
	add.s32 	%r99, %r208, %r6;
	setp.gt.s32 	%p119, %r99, -1;
	setp.lt.s32 	%p120, %r99, %r114;
	and.pred  	%p121, %p119, %p120;
	and.pred  	%p122, %p121, %p5;
	add.s32 	%r173, %r54, %r99;
	shl.b32 	%r174, %r173, 2;
	add.s32 	%r100, %r153, %r174;
	not.pred 	%p123, %p122;
	@%p123 bra 	$L__BB1_62;
	ld.shared.f32 	%f80, [%r100];
	add.f32 	%f114, %f114, %f80;
	add.s32 	%r215, %r215, 1;
$L__BB1_62:
	add.s32 	%r176, %r99, 1;
	setp.gt.s32 	%p124, %r176, -1;
	setp.lt.s32 	%p125, %r176, %r114;
	and.pred  	%p126, %p124, %p125;
	and.pred  	%p127, %p126, %p5;
	not.pred 	%p128, %p127;
	@%p128 bra 	$L__BB1_64;
	ld.shared.f32 	%f81, [%r100+4];
	add.f32 	%f114, %f114, %f81;
	add.s32 	%r215, %r215, 1;
$L__BB1_64:
	add.s32 	%r208, %r208, 2;
$L__BB1_65:
	setp.ne.s32 	%p129, %r45, 0;
	@%p129 bra 	$L__BB1_68;
	add.s32 	%r109, %r208, %r6;
	setp.gt.s32 	%p130, %r109, -1;
	setp.lt.s32 	%p131, %r109, %r114;
	and.pred  	%p132, %p130, %p131;
	and.pred  	%p133, %p132, %p5;
	not.pred 	%p134, %p133;
	@%p134 bra 	$L__BB1_68;
	add.s32 	%r177, %r54, %r109;
	shl.b32 	%r178, %r177, 2;
	add.s32 	%r180, %r153, %r178;
	ld.shared.f32 	%f82, [%r180];
	add.f32 	%f114, %f114, %f82;
	add.s32 	%r215, %r215, 1;
$L__BB1_68:
	add.s32 	%r185, %r51, 1;
	setp.ne.s32 	%p135, %r51, %r40;
	@%p135 bra 	$L__BB1_27;
$L__BB1_69:
	setp.lt.s32 	%p136, %r215, 1;
	mov.f32 	%f116, 0f00000000;
	@%p136 bra 	$L__BB1_71;
	cvt.rn.f32.u32 	%f84, %r215;
	div.rn.f32 	%f116, %f114, %f84;
$L__BB1_71:
	ld.param.u64 	%rd21, [_Z12kernel2D_optPfS_ii_param_1];
	mad.lo.s32 	%r181, %r114, %r7, %r6;
	cvta.to.global.u64 	%rd18, %rd21;
	mul.wide.u32 	%rd19, %r181, 4;
	add.s64 	%rd20, %rd18, %rd19;
	st.global.f32 	[%rd20], %f116;
$L__BB1_72:
	ret;

}
	// .globl	_Z14kernel3D_basicPfS_ii
.visible .entry _Z14kernel3D_basicPfS_ii(
	.param .u64 .ptr .align 1 _Z14kernel3D_basicPfS_ii_param_0,
	.param .u64 .ptr .align 1 _Z14kernel3D_basicPfS_ii_param_1,
	.param .u32 _Z14kernel3D_basicPfS_ii_param_2,
	.param .u32 _Z14kernel3D_basicPfS_ii_param_3
)
{
	.reg .pred 	%p<108>;
	.reg .b32 	%r<153>;
	.reg .b32 	%f<90>;
	.reg .b64 	%rd<15>;

	ld.param.u64 	%rd6, [_Z14kernel3D_basicPfS_ii_param_0];
	ld.param.u64 	%rd5, [_Z14kernel3D_basicPfS_ii_param_1];
	ld.param.u32 	%r79, [_Z14kernel3D_basicPfS_ii_param_2];
	ld.param.u32 	%r78, [_Z14kernel3D_basicPfS_ii_param_3];
	cvta.to.global.u64 	%rd1, %rd6;
	shr.u32 	%r80, %r78, 31;
	add.s32 	%r81, %r78, %r80;
	shr.s32 	%r1, %r81, 1;
	mov.u32 	%r82, %ctaid.x;
	mov.u32 	%r83, %ntid.x;
	mov.u32 	%r84, %tid.x;
	mad.lo.s32 	%r2, %r82, %r83, %r84;
	mov.u32 	%r85, %ctaid.y;
	mov.u32 	%r86, %ntid.y;
	mov.u32 	%r87, %tid.y;
	mad.lo.s32 	%r88, %r85, %r86, %r87;
	mov.u32 	%r89, %ctaid.z;
	mov.u32 	%r90, %ntid.z;
	mov.u32 	%r91, %tid.z;
	mad.lo.s32 	%r4, %r89, %r90, %r91;
	max.s32 	%r92, %r2, %r88;
	max.s32 	%r93, %r4, %r92;
	setp.ge.s32 	%p3, %r93, %r79;
	@%p3 bra 	$L__BB2_49;
	neg.s32 	%r5, %r1;
	setp.lt.s32 	%p4, %r78, -1;
	mov.f32 	%f87, 0f00000000;
	mov.f32 	%f89, %f87;
	@%p4 bra 	$L__BB2_48;
	abs.s32 	%r6, %r1;
	add.s32 	%r7, %r1, %r6;
	add.s32 	%r95, %r7, 1;
	and.b32  	%r8, %r95, 7;
	and.b32  	%r9, %r95, 3;
	and.b32  	%r10, %r7, 1;
	sub.s32 	%r11, 3, %r1;
	and.b32  	%r96, %r95, -8;
	neg.s32 	%r12, %r96;
	sub.s32 	%r13, %r2, %r1;
	mov.f32 	%f87, 0f00000000;
	mov.b32 	%r152, 0;
	mov.u32 	%r120, %r5;
$L__BB2_3:
	add.s32 	%r97, %r120, %r4;
	setp.gt.s32 	%p5, %r97, -1;
	setp.lt.s32 	%p6, %r97, %r79;
	and.pred  	%p1, %p5, %p6;
	mul.lo.s32 	%r16, %r97, %r79;
	mov.u32 	%r122, %r5;
$L__BB2_4:
	mov.u32 	%r17, %r122;
	setp.lt.u32 	%p7, %r7, 7;
	add.s32 	%r99, %r17, %r88;
	setp.gt.s32 	%p8, %r99, -1;
	setp.lt.s32 	%p9, %r99, %r79;
	and.pred  	%p2, %p8, %p9;
	add.s32 	%r100, %r99, %r16;
	mul.lo.s32 	%r19, %r100, %r79;
	mov.u32 	%r145, %r5;
	@%p7 bra 	$L__BB2_24;
	add.s32 	%r124, %r13, %r19;
	mov.u32 	%r125, %r13;
	mov.u32 	%r126, %r12;
	mov.u32 	%r127, %r11;
$L__BB2_6:
	.pragma "nounroll";
	setp.gt.s32 	%p10, %r125, -1;
	setp.lt.s32 	%p11, %r125, %r79;
	and.pred  	%p12, %p10, %p11;
	and.pred  	%p13, %p12, %p2;
	and.pred  	%p14, %p13, %p1;
	mul.wide.s32 	%rd7, %r124, 4;
	add.s64 	%rd2, %rd1, %rd7;
	not.pred 	%p15, %p14;
	@%p15 bra 	$L__BB2_8;
	ld.global.f32 	%f46, [%rd2];
	add.f32 	%f87, %f87, %f46;
	add.s32 	%r152, %r152, 1;
$L__BB2_8:
	add.s32 	%r101, %r125, 1;
	setp.gt.s32 	%p16, %r101, -1;
	setp.lt.s32 	%p17, %r101, %r79;
	and.pred  	%p18, %p16, %p17;
	and.pred  	%p19, %p18, %p2;
	and.pred  	%p20, %p19, %p1;
	not.pred 	%p21, %p20;
	@%p21 bra 	$L__BB2_10;
	ld.global.f32 	%f47, [%rd2+4];
	add.f32 	%f87, %f87, %f47;
	add.s32 	%r152, %r152, 1;
$L__BB2_10:
	add.s32 	%r102, %r125, 2;
	setp.gt.s32 	%p22, %r102, -1;
	setp.lt.s32 	%p23, %r102, %r79;
	and.pred  	%p24, %p22, %p23;
	and.pred  	%p25, %p24, %p2;
	and.pred  	%p26, %p25, %p1;
	not.pred 	%p27, %p26;
	@%p27 bra 	$L__BB2_12;
	ld.global.f32 	%f48, [%rd2+8];
	add.f32 	%f87, %f87, %f48;
	add.s32 	%r152, %r152, 1;
$L__BB2_12:
	add.s32 	%r103, %r125, 3;
	setp.gt.s32 	%p28, %r103, -1;
	setp.lt.s32 	%p29, %r103, %r79;
	and.pred  	%p30, %p28, %p29;
	and.pred  	%p31, %p30, %p2;
	and.pred  	%p32, %p31, %p1;
	not.pred 	%p33, %p32;
	@%p33 bra 	$L__BB2_14;
	ld.global.f32 	%f49, [%rd2+12];
	add.f32 	%f87, %f87, %f49;
	add.s32 	%r152, %r152, 1;
$L__BB2_14:
	add.s32 	%r104, %r125, 4;
	setp.gt.s32 	%p34, %r104, -1;
	setp.lt.s32 	%p35, %r104, %r79;
	and.pred  	%p36, %p34, %p35;
	and.pred  	%p37, %p36, %p2;
	and.pred  	%p38, %p37, %p1;
	not.pred 	%p39, %p38;
	@%p39 bra 	$L__BB2_16;
	ld.global.f32 	%f50, [%rd2+16];
	add.f32 	%f87, %f87, %f50;
	add.s32 	%r152, %r152, 1;
$L__BB2_16:
	add.s32 	%r105, %r125, 5;
	setp.gt.s32 	%p40, %r105, -1;
	setp.lt.s32 	%p41, %r105, %r79;
	and.pred  	%p42, %p40, %p41;
	and.pred  	%p43, %p42, %p2;
	and.pred  	%p44, %p43, %p1;
	not.pred 	%p45, %p44;
	@%p45 bra 	$L__BB2_18;
	ld.global.f32 	%f51, [%rd2+20];
	add.f32 	%f87, %f87, %f51;
	add.s32 	%r152, %r152, 1;
$L__BB2_18:
	add.s32 	%r106, %r125, 6;
	setp.gt.s32 	%p46, %r106, -1;
	setp.lt.s32 	%p47, %r106, %r79;
	and.pred  	%p48, %p46, %p47;
	and.pred  	%p49, %p48, %p2;
	and.pred  	%p50, %p49, %p1;
	not.pred 	%p51, %p50;
	@%p51 bra 	$L__BB2_20;
	ld.global.f32 	%f52, [%rd2+24];
	add.f32 	%f87, %f87, %f52;
	add.s32 	%r152, %r152, 1;
$L__BB2_20:
	add.s32 	%r107, %r125, 7;
	setp.gt.s32 	%p52, %r107, -1;
	setp.lt.s32 	%p53, %r107, %r79;
	and.pred  	%p54, %p52, %p53;
	and.pred  	%p55, %p54, %p2;
	and.pred  	%p56, %p55, %p1;
	not.pred 	%p57, %p56;
	@%p57 bra 	$L__BB2_22;
	ld.global.f32 	%f53, [%rd2+28];
	add.f32 	%f87, %f87, %f53;
	add.s32 	%r152, %r152, 1;
$L__BB2_22:
	add.s32 	%r127, %r127, 8;
	add.s32 	%r126, %r126, 8;
	add.s32 	%r125, %r125, 8;
	add.s32 	%r124, %r124, 8;
	setp.ne.s32 	%p58, %r126, 0;
	@%p58 bra 	$L__BB2_6;
	add.s32 	%r145, %r127, -3;
$L__BB2_24:
	setp.eq.s32 	%p59, %r8, 0;
	@%p59 bra 	$L__BB2_45;
	add.s32 	%r109, %r8, -1;
	setp.lt.u32 	%p60, %r109, 3;
	@%p60 bra 	$L__BB2_35;
	add.s32 	%r50, %r145, %r2;
	setp.gt.s32 	%p61, %r50, -1;
	setp.lt.s32 	%p62, %r50, %r79;
	and.pred  	%p63, %p61, %p62;
	and.pred  	%p64, %p63, %p2;
	and.pred  	%p65, %p64, %p1;
	add.s32 	%r110, %r50, %r19;
	mul.wide.s32 	%rd8, %r110, 4;
	add.s64 	%rd3, %rd1, %rd8;
	not.pred 	%p66, %p65;
	@%p66 bra 	$L__BB2_28;
	ld.global.f32 	%f55, [%rd3];
	add.f32 	%f87, %f87, %f55;
	add.s32 	%r152, %r152, 1;
$L__BB2_28:
	add.s32 	%r111, %r50, 1;
	setp.gt.s32 	%p67, %r111, -1;
	setp.lt.s32 	%p68, %r111, %r79;
	and.pred  	%p69, %p67, %p68;
	and.pred  	%p70, %p69, %p2;
	and.pred  	%p71, %p70, %p1;
	not.pred 	%p72, %p71;
	@%p72 bra 	$L__BB2_30;
	ld.global.f32 	%f56, [%rd3+4];
	add.f32 	%f87, %f87, %f56;
	add.s32 	%r152, %r152, 1;
$L__BB2_30:
	add.s32 	%r112, %r50, 2;
	setp.gt.s32 	%p73, %r112, -1;
	setp.lt.s32 	%p74, %r112, %r79;
	and.pred  	%p75, %p73, %p74;
	and.pred  	%p76, %p75, %p2;
	and.pred  	%p77, %p76, %p1;
	not.pred 	%p78, %p77;
	@%p78 bra 	$L__BB2_32;
	ld.global.f32 	%f57, [%rd3+8];
	add.f32 	%f87, %f87, %f57;
	add.s32 	%r152, %r152, 1;
$L__BB2_32:
	add.s32 	%r113, %r50, 3;
	setp.gt.s32 	%p79, %r113, -1;
	setp.lt.s32 	%p80, %r113, %r79;
	and.pred  	%p81, %p79, %p80;
	and.pred  	%p82, %p81, %p2;
	and.pred  	%p83, %p82, %p1;
	not.pred 	%p84, %p83;
	@%p84 bra 	$L__BB2_34;
	ld.global.f32 	%f58, [%rd3+12];
	add.f32 	%f87, %f87, %f58;
	add.s32 	%r152, %r152, 1;
$L__BB2_34:
	add.s32 	%r145, %r145, 4;
$L__BB2_35:
	setp.eq.s32 	%p85, %r9, 0;
	@%p85 bra 	$L__BB2_45;
	setp.eq.s32 	%p86, %r9, 1;
	@%p86 bra 	$L__BB2_42;
	add.s32 	%r63, %r145, %r2;
	setp.gt.s32 	%p87, %r63, -1;
	setp.lt.s32 	%p88, %r63, %r79;
	and.pred  	%p89, %p87, %p88;
	and.pred  	%p90, %p89, %p2;
	and.pred  	%p91, %p90, %p1;
	add.s32 	%r115, %r63, %r19;
	mul.wide.s32 	%rd9, %r115, 4;
	add.s64 	%rd4, %rd1, %rd9;
	not.pred 	%p92, %p91;
	@%p92 bra 	$L__BB2_39;
	ld.global.f32 	%f60, [%rd4];
	add.f32 	%f87, %f87, %f60;
	add.s32 	%r152, %r152, 1;
$L__BB2_39:
	add.s32 	%r116, %r63, 1;
	setp.gt.s32 	%p93, %r116, -1;
	setp.lt.s32 	%p94, %r116, %r79;
	and.pred  	%p95, %p93, %p94;
	and.pred  	%p96, %p95, %p2;
	and.pred  	%p97, %p96, %p1;
	not.pred 	%p98, %p97;
	@%p98 bra 	$L__BB2_41;
	ld.global.f32 	%f61, [%rd4+4];
	add.f32 	%f87, %f87, %f61;
	add.s32 	%r152, %r152, 1;
$L__BB2_41:
	add.s32 	%r145, %r145, 2;
$L__BB2_42:
	setp.ne.s32 	%p99, %r10, 0;
	@%p99 bra 	$L__BB2_45;
	add.s32 	%r72, %r145, %r2;
	setp.gt.s32 	%p100, %r72, -1;
	setp.lt.s32 	%p101, %r72, %r79;
	and.pred  	%p102, %p100, %p101;
	and.pred  	%p103, %p102, %p2;
	and.pred  	%p104, %p103, %p1;
	not.pred 	%p105, %p104;
	@%p105 bra 	$L__BB2_45;
	add.s32 	%r117, %r72, %r19;
	mul.wide.s32 	%rd10, %r117, 4;
	add.s64 	%rd11, %rd1, %rd10;
	ld.global.f32 	%f62, [%rd11];
	add.f32 	%f87, %f87, %f62;
	add.s32 	%r152, %r152, 1;
$L__BB2_45:
	add.s32 	%r122, %r17, 1;
	setp.ne.s32 	%p106, %r17, %r6;
	@%p106 bra 	$L__BB2_4;
	add.s32 	%r76, %r120, 1;
	setp.ne.s32 	%p107, %r120, %r6;
	mov.u32 	%r120, %r76;
	@%p107 bra 	$L__BB2_3;
	cvt.rn.f32.s32 	%f89, %r152;
$L__BB2_48:
	div.rn.f32 	%f63, %f87, %f89;
	mad.lo.s32 	%r118, %r79, %r4, %r88;
	mad.lo.s32 	%r119, %r118, %r79, %r2;
	cvta.to.global.u64 	%rd12, %rd5;
	mul.wide.s32 	%rd13, %r119, 4;
	add.s64 	%rd14, %rd12, %rd13;
	st.global.f32 	[%rd14], %f63;
$L__BB2_49:
	ret;

}
	// .globl	_Z12kernel3D_optPfS_ii
.visible .entry _Z12kernel3D_optPfS_ii(
	.param .u64 .ptr .align 1 _Z12kernel3D_optPfS_ii_param_0,
	.param .u64 .ptr .align 1 _Z12kernel3D_optPfS_ii_param_1,
	.param .u32 _Z12kernel3D_optPfS_ii_param_2,
	.param .u32 _Z12kernel3D_optPfS_ii_param_3
)
{
	.reg .pred 	%p<77>;
	.reg .b32 	%r<163>;
	.reg .b32 	%f<58>;
	.reg .b64 	%rd<9>;

	ld.param.u64 	%rd2, [_Z12kernel3D_optPfS_ii_param_0];
	ld.param.u64 	%rd3, [_Z12kernel3D_optPfS_ii_param_1];
	ld.param.u32 	%r82, [_Z12kernel3D_optPfS_ii_param_2];
	ld.param.u32 	%r83, [_Z12kernel3D_optPfS_ii_param_3];
	shr.u32 	%r84, %r83, 31;
	add.s32 	%r85, %r83, %r84;
	shr.s32 	%r1, %r85, 1;
	mov.u32 	%r2, %tid.x;
	mov.u32 	%r3, %tid.y;
	mov.u32 	%r137, %tid.z;
	mov.u32 	%r86, %ctaid.x;
	mov.u32 	%r87, %ctaid.y;
	mov.u32 	%r88, %ctaid.z;
	mov.u32 	%r5, %ntid.x;
	mov.u32 	%r6, %ntid.y;
	mov.u32 	%r7, %ntid.z;
	mul.lo.s32 	%r89, %r86, %r5;
	add.s32 	%r8, %r89, %r2;
	mul.lo.s32 	%r90, %r87, %r6;
	add.s32 	%r9, %r90, %r3;
	mul.lo.s32 	%r91, %r88, %r7;
	add.s32 	%r10, %r91, %r137;
	and.b32  	%r11, %r85, -2;
	add.s32 	%r12, %r11, %r5;
	add.s32 	%r13, %r11, %r6;
	add.s32 	%r92, %r11, %r7;
	sub.s32 	%r14, %r89, %r1;
	sub.s32 	%r15, %r90, %r1;
	sub.s32 	%r16, %r91, %r1;
	setp.ge.s32 	%p5, %r137, %r92;
	@%p5 bra 	$L__BB3_11;
	cvta.to.global.u64 	%rd1, %rd2;
$L__BB3_2:
	setp.ge.s32 	%p6, %r3, %r13;
	@%p6 bra 	$L__BB3_10;
	add.s32 	%r93, %r137, %r16;
	setp.gt.s32 	%p7, %r93, -1;
	setp.lt.s32 	%p8, %r93, %r82;
	and.pred  	%p1, %p7, %p8;
	mul.lo.s32 	%r18, %r93, %r82;
	mul.lo.s32 	%r19, %r137, %r13;
	mov.u32 	%r138, %r3;
$L__BB3_4:
	setp.ge.s32 	%p9, %r2, %r12;
	@%p9 bra 	$L__BB3_9;
	add.s32 	%r94, %r138, %r15;
	setp.gt.s32 	%p10, %r94, -1;
	setp.lt.s32 	%p11, %r94, %r82;
	and.pred  	%p2, %p10, %p11;
	add.s32 	%r95, %r94, %r18;
	mul.lo.s32 	%r21, %r95, %r82;
	add.s32 	%r96, %r138, %r19;
	mul.lo.s32 	%r22, %r96, %r12;
	mov.u32 	%r139, %r2;
$L__BB3_6:
	add.s32 	%r24, %r139, %r14;
	setp.gt.s32 	%p12, %r24, -1;
	setp.lt.s32 	%p13, %r24, %r82;
	and.pred  	%p14, %p12, %p13;
	and.pred  	%p15, %p14, %p2;
	and.pred  	%p16, %p15, %p1;
	mov.f32 	%f41, 0f00000000;
	not.pred 	%p17, %p16;
	@%p17 bra 	$L__BB3_8;
	add.s32 	%r97, %r24, %r21;
	mul.wide.s32 	%rd4, %r97, 4;
	add.s64 	%rd5, %rd1, %rd4;
	ld.global.f32 	%f41, [%rd5];
$L__BB3_8:
	add.s32 	%r98, %r139, %r22;
	shl.b32 	%r99, %r98, 2;
	mov.u32 	%r100, tile3D;
	add.s32 	%r101, %r100, %r99;
	st.shared.f32 	[%r101], %f41;
	add.s32 	%r25, %r139, %r5;
	setp.lt.s32 	%p18, %r139, %r11;
	mov.u32 	%r139, %r25;
	@%p18 bra 	$L__BB3_6;
$L__BB3_9:
	add.s32 	%r26, %r138, %r6;
	setp.lt.s32 	%p19, %r138, %r11;
	mov.u32 	%r138, %r26;
	@%p19 bra 	$L__BB3_4;
$L__BB3_10:
	add.s32 	%r27, %r137, %r7;
	setp.lt.s32 	%p20, %r137, %r11;
	mov.u32 	%r137, %r27;
	@%p20 bra 	$L__BB3_2;
$L__BB3_11:
	bar.sync 	0;
	max.s32 	%r102, %r8, %r9;
	max.s32 	%r103, %r102, %r10;
	setp.ge.s32 	%p21, %r103, %r82;
	@%p21 bra 	$L__BB3_42;
	neg.s32 	%r28, %r1;
	setp.lt.s32 	%p22, %r83, -1;
	mov.b32 	%r161, 0;
	mov.f32 	%f55, 0f00000000;
	@%p22 bra 	$L__BB3_39;
	abs.s32 	%r29, %r1;
	add.s32 	%r30, %r1, %r29;
	add.s32 	%r106, %r30, 1;
	and.b32  	%r31, %r106, 3;
	sub.s32 	%r32, 1, %r1;
	sub.s32 	%r33, %r8, %r1;
	shl.b32 	%r107, %r2, 2;
	mov.u32 	%r108, tile3D;
	add.s32 	%r109, %r107, %r108;
	add.s32 	%r34, %r109, 8;
	add.s32 	%r35, %r3, %r1;
	mov.f32 	%f55, 0f00000000;
	mov.b32 	%r161, 0;
	mov.u32 	%r140, %r28;
$L__BB3_14:
	add.s32 	%r110, %r140, %r10;
	setp.gt.s32 	%p23, %r110, -1;
	setp.lt.s32 	%p24, %r110, %r82;
	and.pred  	%p3, %p23, %p24;
	sub.s32 	%r111, %r110, %r16;
	mul.lo.s32 	%r112, %r111, %r13;
	sub.s32 	%r38, %r112, %r15;
	add.s32 	%r39, %r35, %r112;
	mov.u32 	%r142, %r28;
$L__BB3_15:
	mov.u32 	%r40, %r142;
	setp.lt.u32 	%p25, %r30, 3;
	add.s32 	%r114, %r40, %r9;
	setp.gt.s32 	%p26, %r114, -1;
	setp.lt.s32 	%p27, %r114, %r82;
	and.pred  	%p4, %p26, %p27;
	add.s32 	%r115, %r38, %r114;
	mul.lo.s32 	%r116, %r115, %r12;
	sub.s32 	%r42, %r116, %r14;
	mov.u32 	%r159, %r28;
	@%p25 bra 	$L__BB3_27;
	add.s32 	%r117, %r30, 1;
	and.b32  	%r118, %r117, -4;
	neg.s32 	%r146, %r118;
	add.s32 	%r119, %r39, %r40;
	mul.lo.s32 	%r120, %r12, %r119;
	shl.b32 	%r121, %r120, 2;
	add.s32 	%r144, %r34, %r121;
	mov.u32 	%r145, %r33;
	mov.u32 	%r147, %r32;
$L__BB3_17:
	.pragma "nounroll";
	setp.gt.s32 	%p28, %r145, -1;
	setp.lt.s32 	%p29, %r145, %r82;
	and.pred  	%p30, %p28, %p29;
	and.pred  	%p31, %p30, %p4;
	and.pred  	%p32, %p31, %p3;
	not.pred 	%p33, %p32;
	@%p33 bra 	$L__BB3_19;
	ld.shared.f32 	%f31, [%r144+-8];
	add.f32 	%f55, %f55, %f31;
	add.s32 	%r161, %r161, 1;
$L__BB3_19:
	add.s32 	%r122, %r145, 1;
	setp.gt.s32 	%p34, %r122, -1;
	setp.lt.s32 	%p35, %r122, %r82;
	and.pred  	%p36, %p34, %p35;
	and.pred  	%p37, %p36, %p4;
	and.pred  	%p38, %p37, %p3;
	not.pred 	%p39, %p38;
	@%p39 bra 	$L__BB3_21;
	ld.shared.f32 	%f32, [%r144+-4];
	add.f32 	%f55, %f55, %f32;
	add.s32 	%r161, %r161, 1;
$L__BB3_21:
	add.s32 	%r123, %r145, 2;
	setp.gt.s32 	%p40, %r123, -1;
	setp.lt.s32 	%p41, %r123, %r82;
	and.pred  	%p42, %p40, %p41;
	and.pred  	%p43, %p42, %p4;
	and.pred  	%p44, %p43, %p3;
	not.pred 	%p45, %p44;
	@%p45 bra 	$L__BB3_23;
	ld.shared.f32 	%f33, [%r144];
	add.f32 	%f55, %f55, %f33;
	add.s32 	%r161, %r161, 1;
$L__BB3_23:
	add.s32 	%r124, %r145, 3;
	setp.gt.s32 	%p46, %r124, -1;
	setp.lt.s32 	%p47, %r124, %r82;
	and.pred  	%p48, %p46, %p47;
	and.pred  	%p49, %p48, %p4;
	and.pred  	%p50, %p49, %p3;
	not.pred 	%p51, %p50;
	@%p51 bra 	$L__BB3_25;
	ld.shared.f32 	%f34, [%r144+4];
	add.f32 	%f55, %f55, %f34;
	add.s32 	%r161, %r161, 1;
$L__BB3_25:
	add.s32 	%r147, %r147, 4;
	add.s32 	%r146, %r146, 4;
	add.s32 	%r145, %r145, 4;
	add.s32 	%r144, %r144, 16;
	setp.ne.s32 	%p52, %r146, 0;
	@%p52 bra 	$L__BB3_17;
	add.s32 	%r159, %r147, -1;
$L__BB3_27:
	setp.eq.s32 	%p53, %r31, 0;
	@%p53 bra 	$L__BB3_37;
	setp.eq.s32 	%p54, %r31, 1;
	@%p54 bra 	$L__BB3_34;
	add.s32 	%r66, %r159, %r8;
	setp.gt.s32 	%p55, %r66, -1;
	setp.lt.s32 	%p56, %r66, %r82;
	and.pred  	%p57, %p55, %p56;
	and.pred  	%p58, %p57, %p4;
	and.pred  	%p59, %p58, %p3;
	add.s32 	%r126, %r42, %r66;
	shl.b32 	%r127, %r126, 2;
	mov.u32 	%r128, tile3D;
	add.s32 	%r67, %r128, %r127;
	not.pred 	%p60, %p59;
	@%p60 bra 	$L__BB3_31;
	ld.shared.f32 	%f36, [%r67];
	add.f32 	%f55, %f55, %f36;
	add.s32 	%r161, %r161, 1;
$L__BB3_31:
	add.s32 	%r129, %r66, 1;
	setp.gt.s32 	%p61, %r129, -1;
	setp.lt.s32 	%p62, %r129, %r82;
	and.pred  	%p63, %p61, %p62;
	and.pred  	%p64, %p63, %p4;
	and.pred  	%p65, %p64, %p3;
	not.pred 	%p66, %p65;
	@%p66 bra 	$L__BB3_33;
	ld.shared.f32 	%f37, [%r67+4];
	add.f32 	%f55, %f55, %f37;
	add.s32 	%r161, %r161, 1;
$L__BB3_33:
	add.s32 	%r159, %r159, 2;
$L__BB3_34:
	and.b32  	%r130, %r30, 1;
	setp.eq.b32 	%p67, %r130, 1;
	@%p67 bra 	$L__BB3_37;
	add.s32 	%r76, %r159, %r8;
	setp.gt.s32 	%p68, %r76, -1;
	setp.lt.s32 	%p69, %r76, %r82;
	and.pred  	%p70, %p68, %p69;
	and.pred  	%p71, %p70, %p4;
	and.pred  	%p72, %p71, %p3;
	not.pred 	%p73, %p72;
	@%p73 bra 	$L__BB3_37;
	add.s32 	%r131, %r42, %r76;
	shl.b32 	%r132, %r131, 2;
	mov.u32 	%r133, tile3D;
	add.s32 	%r134, %r133, %r132;
	ld.shared.f32 	%f38, [%r134];
	add.f32 	%f55, %f55, %f38;
	add.s32 	%r161, %r161, 1;
$L__BB3_37:
	add.s32 	%r142, %r40, 1;
	setp.ne.s32 	%p74, %r40, %r29;
	@%p74 bra 	$L__BB3_15;
	add.s32 	%r80, %r140, 1;
	setp.ne.s32 	%p75, %r140, %r29;
	mov.u32 	%r140, %r80;
	@%p75 bra 	$L__BB3_14;
$L__BB3_39:
	setp.lt.s32 	%p76, %r161, 1;
	mov.f32 	%f57, 0f00000000;
	@%p76 bra 	$L__BB3_41;
	cvt.rn.f32.u32 	%f40, %r161;
	div.rn.f32 	%f57, %f55, %f40;
$L__BB3_41:
	mad.lo.s32 	%r135, %r82, %r10, %r9;
	mad.lo.s32 	%r136, %r135, %r82, %r8;
	cvta.to.global.u64 	%rd6, %rd3;
	mul.wide.u32 	%rd7, %r136, 4;
	add.s64 	%rd8, %rd6, %rd7;
	st.global.f32 	[%rd8], %f57;
$L__BB3_42:
	ret;

}


// ===== COMPILED SASS (sm_100) =====

	.target	sm_100

	.elftype	@"ET_EXEC"


//--------------------- .note.nv.tkinfo           --------------------------
	.section	.note.nv.tkinfo,"",@"SHT_NOTE"
	.sectionflags	@"SHF_NOTE_NV_TKINFO"
	.tkinfo
        /*0018*/ 	.word	0x00000002
        /*0030*/ 	.string	""
        /*0030*/ 	.string	"ptxas"
        /*0030*/ 	.string	"Cuda compilation tools, release 13.0, V13.0.88"
        /*0030*/ 	.string	"Build cuda_13.0.r13.0/compiler.36424714_0"
        /*0030*/ 	.string	"-arch sm_100 -m 64 "



//--------------------- .note.nv.cuinfo           --------------------------
	.section	.note.nv.cuinfo,"",@"SHT_NOTE"
	.sectionflags	@"SHF_NOTE_NV_CUINFO"
        /*0018*/ 	.short	0x0002
        /*001a*/ 	.short	0x0064
        /*001c*/ 	.short	0x0082
	.zero		2


//--------------------- .nv.info                  --------------------------
	.section	.nv.info,"",@"SHT_CUDA_INFO"
	.align	4


	//----- nvinfo : EIATTR_REGCOUNT
	.align		4
        /*0000*/ 	.byte	0x04, 0x2f
        /*0002*/ 	.short	(.L_3 - .L_2)
	.align		4
.L_2:
        /*0004*/ 	.word	index@(_Z14kernel2D_basicPfS_ii)
        /*0008*/ 	.word	0x00000020


	//----- nvinfo : EIATTR_FRAME_SIZE
	.align		4
.L_3:
        /*000c*/ 	.byte	0x04, 0x11
        /*000e*/ 	.short	(.L_5 - .L_4)
	.align		4
.L_4:
        /*0010*/ 	.word	index@($__internal_3_$__cuda_sm3x_div_rn_noftz_f32_slowpath)
        /*0014*/ 	.word	0x00000000


	//----- nvinfo : EIATTR_FRAME_SIZE
	.align		4
.L_5:
        /*0018*/ 	.byte	0x04, 0x11
        /*001a*/ 	.short	(.L_7 - .L_6)
	.align		4
.L_6:
        /*001c*/ 	.word	index@(_Z14kernel2D_basicPfS_ii)
        /*0020*/ 	.word	0x00000000


	//----- nvinfo : EIATTR_REGCOUNT
	.align		4
.L_7:
        /*0024*/ 	.byte	0x04, 0x2f
        /*0026*/ 	.short	(.L_9 - .L_8)
	.align		4
.L_8:
        /*0028*/ 	.word	index@(_Z12kernel2D_optPfS_ii)
        /*002c*/ 	.word	0x00000020


	//----- nvinfo : EIATTR_FRAME_SIZE
	.align		4
.L_9:
        /*0030*/ 	.byte	0x04, 0x11
        /*0032*/ 	.short	(.L_11 - .L_10)
	.align		4
.L_10:
        /*0034*/ 	.word	index@($__internal_2_$__cuda_sm3x_div_rn_noftz_f32_slowpath)
        /*0038*/ 	.word	0x00000000


	//----- nvinfo : EIATTR_FRAME_SIZE
	.align		4
.L_11:
        /*003c*/ 	.byte	0x04, 0x11
        /*003e*/ 	.short	(.L_13 - .L_12)
	.align		4
.L_12:
        /*0040*/ 	.word	index@(_Z12kernel2D_optPfS_ii)
        /*0044*/ 	.word	0x00000000


	//----- nvinfo : EIATTR_REGCOUNT
	.align		4
.L_13:
        /*0048*/ 	.byte	0x04, 0x2f
        /*004a*/ 	.short	(.L_15 - .L_14)
	.align		4
.L_14:
        /*004c*/ 	.word	index@(_Z14kernel3D_basicPfS_ii)
        /*0050*/ 	.word	0x0000001e


	//----- nvinfo : EIATTR_FRAME_SIZE
	.align		4
.L_15:
        /*0054*/ 	.byte	0x04, 0x11
        /*0056*/ 	.short	(.L_17 - .L_16)
	.align		4
.L_16:
        /*0058*/ 	.word	index@($__internal_1_$__cuda_sm3x_div_rn_noftz_f32_slowpath)
        /*005c*/ 	.word	0x00000000


	//----- nvinfo : EIATTR_FRAME_SIZE
	.align		4
.L_17:
        /*0060*/ 	.byte	0x04, 0x11
        /*0062*/ 	.short	(.L_19 - .L_18)
	.align		4
.L_18:
        /*0064*/ 	.word	index@(_Z14kernel3D_basicPfS_ii)
        /*0068*/ 	.word	0x00000000


	//----- nvinfo : EIATTR_REGCOUNT
	.align		4
.L_19:
        /*006c*/ 	.byte	0x04, 0x2f
        /*006e*/ 	.short	(.L_21 - .L_20)
	.align		4
.L_20:
        /*0070*/ 	.word	index@(_Z12kernel3D_optPfS_ii)
        /*0074*/ 	.word	0x0000001b


	//----- nvinfo : EIATTR_FRAME_SIZE
	.align		4
.L_21:
        /*0078*/ 	.byte	0x04, 0x11
        /*007a*/ 	.short	(.L_23 - .L_22)
	.align		4
.L_22:
        /*007c*/ 	.word	index@($__internal_0_$__cuda_sm3x_div_rn_noftz_f32_slowpath)
        /*0080*/ 	.word	0x00000000


	//----- nvinfo : EIATTR_FRAME_SIZE
	.align		4
.L_23:
        /*0084*/ 	.byte	0x04, 0x11
        /*0086*/ 	.short	(.L_25 - .L_24)
	.align		4
.L_24:
        /*0088*/ 	.word	index@(_Z12kernel3D_optPfS_ii)
        /*008c*/ 	.word	0x00000000


	//----- nvinfo : EIATTR_MIN_STACK_SIZE
	.align		4
.L_25:
        /*0090*/ 	.byte	0x04, 0x12
        /*0092*/ 	.short	(.L_27 - .L_26)
	.align		4
.L_26:
        /*0094*/ 	.word	index@(_Z12kernel3D_optPfS_ii)
        /*0098*/ 	.word	0x00000000


	//----- nvinfo : EIATTR_MIN_STACK_SIZE
	.align		4
.L_27:
        /*009c*/ 	.byte	0x04, 0x12
        /*009e*/ 	.short	(.L_29 - .L_28)
	.align		4
.L_28:
        /*00a0*/ 	.word	index@(_Z14kernel3D_basicPfS_ii)
        /*00a4*/ 	.word	0x00000000


	//----- nvinfo : EIATTR_MIN_STACK_SIZE
	.align		4
.L_29:
        /*00a8*/ 	.byte	0x04, 0x12
        /*00aa*/ 	.short	(.L_31 - .L_30)
	.align		4
.L_30:
        /*00ac*/ 	.word	index@(_Z12kernel2D_optPfS_ii)
        /*00b0*/ 	.word	0x00000000


	//----- nvinfo : EIATTR_MIN_STACK_SIZE
	.align		4
.L_31:
        /*00b4*/ 	.byte	0x04, 0x12
        /*00b6*/ 	.short	(.L_33 - .L_32)
	.align		4
.L_32:
        /*00b8*/ 	.word	index@(_Z14kernel2D_basicPfS_ii)
        /*00bc*/ 	.word	0x00000000
.L_33:


//--------------------- .nv.compat                --------------------------
	.section	.nv.compat,"",@"SHT_CUDA_COMPAT_INFO"
	.align	4
        /*0000*/ 	.byte	0x02, 0x09, 0x00, 0x00, 0x02, 0x02, 0x01, 0x00, 0x02, 0x05, 0x05, 0x00, 0x03, 0x07, 0x01, 0x01
        /*0010*/ 	.byte	0x02, 0x03, 0x00, 0x00, 0x02, 0x06, 0x01, 0x00, 0x04, 0x0b, 0x08, 0x00, 0x01, 0x00, 0x00, 0x00
        /*0020*/ 	.byte	0x00, 0x00, 0x00, 0x00


//--------------------- .nv.info._Z12kernel3D_optPfS_ii --------------------------
	.section	.nv.info._Z12kernel3D_optPfS_ii,"",@"SHT_CUDA_INFO"
	.sectionflags	@""
	.align	4


	//----- nvinfo : EIATTR_CUDA_API_VERSION
	.align		4
        /*0000*/ 	.byte	0x04, 0x37
        /*0002*/ 	.short	(.L_35 - .L_34)
.L_34:
        /*0004*/ 	.word	0x00000082


	//----- nvinfo : EIATTR_KPARAM_INFO
	.align		4
.L_35:
        /*0008*/ 	.byte	0x04, 0x17
        /*000a*/ 	.short	(.L_37 - .L_36)
.L_36:
        /*000c*/ 	.word	0x00000000
        /*0010*/ 	.short	0x0003
        /*0012*/ 	.short	0x0014
        /*0014*/ 	.byte	0x00, 0xf0, 0x11, 0x00


	//----- nvinfo : EIATTR_KPARAM_INFO
	.align		4
.L_37:
        /*0018*/ 	.byte	0x04, 0x17
        /*001a*/ 	.short	(.L_39 - .L_38)
.L_38:
        /*001c*/ 	.word	0x00000000
        /*0020*/ 	.short	0x0002
        /*0022*/ 	.short	0x0010
        /*0024*/ 	.byte	0x00, 0xf0, 0x11, 0x00


	//----- nvinfo : EIATTR_KPARAM_INFO
	.align		4
.L_39:
        /*0028*/ 	.byte	0x04, 0x17
        /*002a*/ 	.short	(.L_41 - .L_40)
.L_40:
        /*002c*/ 	.word	0x00000000
        /*0030*/ 	.short	0x0001
        /*0032*/ 	.short	0x0008
        /*0034*/ 	.byte	0x00, 0xf5, 0x21, 0x00


	//----- nvinfo : EIATTR_KPARAM_INFO
	.align		4
.L_41:
        /*0038*/ 	.byte	0x04, 0x17
        /*003a*/ 	.short	(.L_43 - .L_42)
.L_42:
        /*003c*/ 	.word	0x00000000
        /*0040*/ 	.short	0x0000
        /*0042*/ 	.short	0x0000
        /*0044*/ 	.byte	0x00, 0xf5, 0x21, 0x00


	//----- nvinfo : EIATTR_SPARSE_MMA_MASK
	.align		4
.L_43:
        /*0048*/ 	.byte	0x03, 0x50
        /*004a*/ 	.short	0x0000


	//----- nvinfo : EIATTR_MAXREG_COUNT
	.align		4
        /*004c*/ 	.byte	0x03, 0x1b
        /*004e*/ 	.short	0x00ff


	//----- nvinfo : EIATTR_NUM_BARRIERS
	.align		4
        /*0050*/ 	.byte	0x02, 0x4c
        /*0052*/ 	.byte	0x01
	.zero		1


	//----- nvinfo : EIATTR_MERCURY_ISA_VERSION
	.align		4
        /*0054*/ 	.byte	0x03, 0x5f
        /*0056*/ 	.short	0x0101


	//----- nvinfo : EIATTR_VRC_CTA_INIT_COUNT
	.align		4
        /*0058*/ 	.byte	0x02, 0x4a
	.zero		1
	.zero		1


	//----- nvinfo : EIATTR_EXIT_INSTR_OFFSETS
	.align		4
        /*005c*/ 	.byte	0x04, 0x1c
        /*005e*/ 	.short	(.L_45 - .L_44)


	//   ....[0]....
.L_44:
        /*0060*/ 	.word	0x00000530


	//   ....[1]....
        /*0064*/ 	.word	0x00000ef0


	//----- nvinfo : EIATTR_CRS_STACK_SIZE
	.align		4
.L_45:
        /*0068*/ 	.byte	0x04, 0x1e
        /*006a*/ 	.short	(.L_47 - .L_46)
.L_46:
        /*006c*/ 	.word	0x00000000


	//----- nvinfo : EIATTR_CBANK_PARAM_SIZE
	.align		4
.L_47:
        /*0070*/ 	.byte	0x03, 0x19
        /*0072*/ 	.short	0x0018


	//----- nvinfo : EIATTR_PARAM_CBANK
	.align		4
        /*0074*/ 	.byte	0x04, 0x0a
        /*0076*/ 	.short	(.L_49 - .L_48)
	.align		4
.L_48:
        /*0078*/ 	.word	index@(.nv.constant0._Z12kernel3D_optPfS_ii)
        /*007c*/ 	.short	0x0380
        /*007e*/ 	.short	0x0018


	//----- nvinfo : EIATTR_SW_WAR
	.align		4
.L_49:
        /*0080*/ 	.byte	0x04, 0x36
        /*0082*/ 	.short	(.L_51 - .L_50)
.L_50:
        /*0084*/ 	.word	0x00000008
.L_51:


//--------------------- .nv.info._Z14kernel3D_basicPfS_ii --------------------------
	.section	.nv.info._Z14kernel3D_basicPfS_ii,"",@"SHT_CUDA_INFO"
	.sectionflags	@""
	.align	4


	//----- nvinfo : EIATTR_CUDA_API_VERSION
	.align		4
        /*0000*/ 	.byte	0x04, 0x37
        /*0002*/ 	.short	(.L_53 - .L_52)
.L_52:
        /*0004*/ 	.word	0x00000082


	//----- nvinfo : EIATTR_KPARAM_INFO
	.align		4
.L_53:
        /*0008*/ 	.byte	0x04, 0x17
        /*000a*/ 	.short	(.L_55 - .L_54)
.L_54:
        /*000c*/ 	.word	0x00000000
        /*0010*/ 	.short	0x0003
        /*0012*/ 	.short	0x0014
        /*0014*/ 	.byte	0x00, 0xf0, 0x11, 0x00


	//----- nvinfo : EIATTR_KPARAM_INFO
	.align		4
.L_55:
        /*0018*/ 	.byte	0x04, 0x17
        /*001a*/ 	.short	(.L_57 - .L_56)
.L_56:
        /*001c*/ 	.word	0x00000000
        /*0020*/ 	.short	0x0002
        /*0022*/ 	.short	0x0010
        /*0024*/ 	.byte	0x00, 0xf0, 0x11, 0x00


	//----- nvinfo : EIATTR_KPARAM_INFO
	.align		4
.L_57:
        /*0028*/ 	.byte	0x04, 0x17
        /*002a*/ 	.short	(.L_59 - .L_58)
.L_58:
        /*002c*/ 	.word	0x00000000
        /*0030*/ 	.short	0x0001
        /*0032*/ 	.short	0x0008
        /*0034*/ 	.byte	0x00, 0xf5, 0x21, 0x00


	//----- nvinfo : EIATTR_KPARAM_INFO
	.align		4
.L_59:
        /*0038*/ 	.byte	0x04, 0x17
        /*003a*/ 	.short	(.L_61 - .L_60)
.L_60:
        /*003c*/ 	.word	0x00000000
        /*0040*/ 	.short	0x0000
        /*0042*/ 	.short	0x0000
        /*0044*/ 	.byte	0x00, 0xf5, 0x21, 0x00


	//----- nvinfo : EIATTR_SPARSE_MMA_MASK
	.align		4
.L_61:
        /*0048*/ 	.byte	0x03, 0x50
        /*004a*/ 	.short	0x0000


	//----- nvinfo : EIATTR_MAXREG_COUNT
	.align		4
        /*004c*/ 	.byte	0x03, 0x1b
        /*004e*/ 	.short	0x00ff


	//----- nvinfo : EIATTR_MERCURY_ISA_VERSION
	.align		4
        /*0050*/ 	.byte	0x03, 0x5f
        /*0052*/ 	.short	0x0101


	//----- nvinfo : EIATTR_VRC_CTA_INIT_COUNT
	.align		4
        /*0054*/ 	.byte	0x02, 0x4a
	.zero		1
	.zero		1


	//----- nvinfo : EIATTR_EXIT_INSTR_OFFSETS
	.align		4
        /*0058*/ 	.byte	0x04, 0x1c
        /*005a*/ 	.short	(.L_63 - .L_62)


	//   ....[0]....
.L_62:
        /*005c*/ 	.word	0x00000100


	//   ....[1]....
        /*0060*/ 	.word	0x00000de0


	//----- nvinfo : EIATTR_CRS_STACK_SIZE
	.align		4
.L_63:
        /*0064*/ 	.byte	0x04, 0x1e
        /*0066*/ 	.short	(.L_65 - .L_64)
.L_64:
        /*0068*/ 	.word	0x00000000


	//----- nvinfo : EIATTR_CBANK_PARAM_SIZE
	.align		4
.L_65:
        /*006c*/ 	.byte	0x03, 0x19
        /*006e*/ 	.short	0x0018


	//----- nvinfo : EIATTR_PARAM_CBANK
	.align		4
        /*0070*/ 	.byte	0x04, 0x0a
        /*0072*/ 	.short	(.L_67 - .L_66)
	.align		4
.L_66:
        /*0074*/ 	.word	index@(.nv.constant0._Z14kernel3D_basicPfS_ii)
        /*0078*/ 	.short	0x0380
        /*007a*/ 	.short	0x0018


	//----- nvinfo : EIATTR_SW_WAR
	.align		4
.L_67:
        /*007c*/ 	.byte	0x04, 0x36
        /*007e*/ 	.short	(.L_69 - .L_68)
.L_68:
        /*0080*/ 	.word	0x00000008
.L_69:


//--------------------- .nv.info._Z12kernel2D_optPfS_ii --------------------------
	.section	.nv.info._Z12kernel2D_optPfS_ii,"",@"SHT_CUDA_INFO"
	.sectionflags	@""
	.align	4


	//----- nvinfo : EIATTR_CUDA_API_VERSION
	.align		4
        /*0000*/ 	.byte	0x04, 0x37
        /*0002*/ 	.short	(.L_71 - .L_70)
.L_70:
        /*0004*/ 	.word	0x00000082


	//----- nvinfo : EIATTR_KPARAM_INFO
	.align		4
.L_71:
        /*0008*/ 	.byte	0x04, 0x17
        /*000a*/ 	.short	(.L_73 - .L_72)
.L_72:
        /*000c*/ 	.word	0x00000000
        /*0010*/ 	.short	0x0003
        /*0012*/ 	.short	0x0014
        /*0014*/ 	.byte	0x00, 0xf0, 0x11, 0x00


	//----- nvinfo : EIATTR_KPARAM_INFO
	.align		4
.L_73:
        /*0018*/ 	.byte	0x04, 0x17
        /*001a*/ 	.short	(.L_75 - .L_74)
.L_74:
        /*001c*/ 	.word	0x00000000
        /*0020*/ 	.short	0x0002
        /*0022*/ 	.short	0x0010
        /*0024*/ 	.byte	0x00, 0xf0, 0x11, 0x00


	//----- nvinfo : EIATTR_KPARAM_INFO
	.align		4
.L_75:
        /*0028*/ 	.byte	0x04, 0x17
        /*002a*/ 	.short	(.L_77 - .L_76)
.L_76:
        /*002c*/ 	.word	0x00000000
        /*0030*/ 	.short	0x0001
        /*0032*/ 	.short	0x0008
        /*0034*/ 	.byte	0x00, 0xf5, 0x21, 0x00


	//----- nvinfo : EIATTR_KPARAM_INFO
	.align		4
.L_77:
        /*0038*/ 	.byte	0x04, 0x17
        /*003a*/ 	.short	(.L_79 - .L_78)
.L_78:
        /*003c*/ 	.word	0x00000000
        /*0040*/ 	.short	0x0000
        /*0042*/ 	.short	0x0000
        /*0044*/ 	.byte	0x00, 0xf5, 0x21, 0x00


	//----- nvinfo : EIATTR_SPARSE_MMA_MASK
	.align		4
.L_79:
        /*0048*/ 	.byte	0x03, 0x50
        /*004a*/ 	.short	0x0000


	//----- nvinfo : EIATTR_MAXREG_COUNT
	.align		4
        /*004c*/ 	.byte	0x03, 0x1b
        /*004e*/ 	.short	0x00ff


	//----- nvinfo : EIATTR_NUM_BARRIERS
	.align		4
        /*0050*/ 	.byte	0x02, 0x4c
        /*0052*/ 	.byte	0x01
	.zero		1


	//----- nvinfo : EIATTR_MERCURY_ISA_VERSION
	.align		4
        /*0054*/ 	.byte	0x03, 0x5f
        /*0056*/ 	.short	0x0101


	//----- nvinfo : EIATTR_VRC_CTA_INIT_COUNT
	.align		4
        /*0058*/ 	.byte	0x02, 0x4a
	.zero		1
	.zero		1


	//----- nvinfo : EIATTR_EXIT_INSTR_OFFSETS
	.align		4
        /*005c*/ 	.byte	0x04, 0x1c
        /*005e*/ 	.short	(.L_81 - .L_80)


	//   ....[0]....
.L_80:
        /*0060*/ 	.word	0x00000b10


	//   ....[1]....
        /*0064*/ 	.word	0x00001740


	//----- nvinfo : EIATTR_CRS_STACK_SIZE
	.align		4
.L_81:
        /*0068*/ 	.byte	0x04, 0x1e
        /*006a*/ 	.short	(.L_83 - .L_82)
.L_82:
        /*006c*/ 	.word	0x00000000


	//----- nvinfo : EIATTR_CBANK_PARAM_SIZE
	.align		4
.L_83:
        /*0070*/ 	.byte	0x03, 0x19
        /*0072*/ 	.short	0x0018


	//----- nvinfo : EIATTR_PARAM_CBANK
	.align		4
        /*0074*/ 	.byte	0x04, 0x0a
        /*0076*/ 	.short	(.L_85 - .L_84)
	.align		4
.L_84:
        /*0078*/ 	.word	index@(.nv.constant0._Z12kernel2D_optPfS_ii)
        /*007c*/ 	.short	0x0380
        /*007e*/ 	.short	0x0018


	//----- nvinfo : EIATTR_SW_WAR
	.align		4
.L_85:
        /*0080*/ 	.byte	0x04, 0x36
        /*0082*/ 	.short	(.L_87 - .L_86)
.L_86:
        /*0084*/ 	.word	0x00000008
.L_87:


//--------------------- .nv.info._Z14kernel2D_basicPfS_ii --------------------------
	.section	.nv.info._Z14kernel2D_basicPfS_ii,"",@"SHT_CUDA_INFO"
	.sectionflags	@""
	.align	4


	//----- nvinfo : EIATTR_CUDA_API_VERSION
	.align		4
        /*0000*/ 	.byte	0x04, 0x37
        /*0002*/ 	.short	(.L_89 - .L_88)
.L_88:
        /*0004*/ 	.word	0x00000082


	//----- nvinfo : EIATTR_KPARAM_INFO
	.align		4
.L_89:
        /*0008*/ 	.byte	0x04, 0x17
        /*000a*/ 	.short	(.L_91 - .L_90)
.L_90:
        /*000c*/ 	.word	0x00000000
        /*0010*/ 	.short	0x0003
        /*0012*/ 	.short	0x0014
        /*0014*/ 	.byte	0x00, 0xf0, 0x11, 0x00


	//----- nvinfo : EIATTR_KPARAM_INFO
	.align		4
.L_91:
        /*0018*/ 	.byte	0x04, 0x17
        /*001a*/ 	.short	(.L_93 - .L_92)
.L_92:
        /*001c*/ 	.word	0x00000000
        /*0020*/ 	.short	0x0002
        /*0022*/ 	.short	0x0010
        /*0024*/ 	.byte	0x00, 0xf0, 0x11, 0x00


	//----- nvinfo : EIATTR_KPARAM_INFO
	.align		4
.L_93:
        /*0028*/ 	.byte	0x04, 0x17
        /*002a*/ 	.short	(.L_95 - .L_94)
.L_94:
        /*002c*/ 	.word	0x00000000
        /*0030*/ 	.short	0x0001
        /*0032*/ 	.short	0x0008
        /*0034*/ 	.byte	0x00, 0xf5, 0x21, 0x00


	//----- nvinfo : EIATTR_KPARAM_INFO
	.align		4
.L_95:
        /*0038*/ 	.byte	0x04, 0x17
        /*003a*/ 	.short	(.L_97 - .L_96)
.L_96:
        /*003c*/ 	.word	0x00000000
        /*0040*/ 	.short	0x0000
        /*0042*/ 	.short	0x0000
        /*0044*/ 	.byte	0x00, 0xf5, 0x21, 0x00


	//----- nvinfo : EIATTR_SPARSE_MMA_MASK
	.align		4
.L_97:
        /*0048*/ 	.byte	0x03, 0x50
        /*004a*/ 	.short	0x0000


	//----- nvinfo : EIATTR_MAXREG_COUNT
	.align		4
        /*004c*/ 	.byte	0x03, 0x1b
        /*004e*/ 	.short	0x00ff


	//----- nvinfo : EIATTR_MERCURY_ISA_VERSION
	.align		4
        /*0050*/ 	.byte	0x03, 0x5f
        /*0052*/ 	.short	0x0101


	//----- nvinfo : EIATTR_VRC_CTA_INIT_COUNT
	.align		4
        /*0054*/ 	.byte	0x02, 0x4a
	.zero		1
	.zero		1


	//----- nvinfo : EIATTR_EXIT_INSTR_OFFSETS
	.align		4
        /*0058*/ 	.byte	0x04, 0x1c
        /*005a*/ 	.short	(.L_99 - .L_98)


	//   ....[0]....
.L_98:
        /*005c*/ 	.word	0x000000c0


	//   ....[1]....
        /*0060*/ 	.word	0x00000f20


	//----- nvinfo : EIATTR_CRS_STACK_SIZE
	.align		4
.L_99:
        /*0064*/ 	.byte	0x04, 0x1e
        /*0066*/ 	.short	(.L_101 - .L_100)
.L_100:
        /*0068*/ 	.word	0x00000000


	//----- nvinfo : EIATTR_CBANK_PARAM_SIZE
	.align		4
.L_101:
        /*006c*/ 	.byte	0x03, 0x19
        /*006e*/ 	.short	0x0018


	//----- nvinfo : EIATTR_PARAM_CBANK
	.align		4
        /*0070*/ 	.byte	0x04, 0x0a
        /*0072*/ 	.short	(.L_103 - .L_102)
	.align		4
.L_102:
        /*0074*/ 	.word	index@(.nv.constant0._Z14kernel2D_basicPfS_ii)
        /*0078*/ 	.short	0x0380
        /*007a*/ 	.short	0x0018


	//----- nvinfo : EIATTR_SW_WAR
	.align		4
.L_103:
        /*007c*/ 	.byte	0x04, 0x36
        /*007e*/ 	.short	(.L_105 - .L_104)
.L_104:
        /*0080*/ 	.word	0x00000008
.L_105:


//--------------------- .nv.callgraph             --------------------------
	.section	.nv.callgraph,"",@"SHT_CUDA_CALLGRAPH"
	.align	4
	.sectionentsize	8
	.align		4
        /*0000*/ 	.word	0x00000000
	.align		4
        /*0004*/ 	.word	0xffffffff
	.align		4
        /*0008*/ 	.word	0x00000000
	.align		4
        /*000c*/ 	.word	0xfffffffe
	.align		4
        /*0010*/ 	.word	0x00000000
	.align		4
        /*0014*/ 	.word	0xfffffffd
	.align		4
        /*0018*/ 	.word	0x00000000
	.align		4
        /*001c*/ 	.word	0xfffffffc


//--------------------- .nv.constant3             --------------------------
	.section	.nv.constant3,"a",@progbits
	.align	4
.nv.constant3:
	.type		filter2D,@object
	.size		filter2D,(filter3D - filter2D)
filter2D:
	.zero		100
	.type		filter3D,@object
	.size		filter3D,(.L_1 - filter3D)
filter3D:
	.zero		500
.L_1:


//--------------------- .text._Z12kernel3D_optPfS_ii --------------------------
	.section	.text._Z12kernel3D_optPfS_ii,"ax",@progbits
	.align	128
        .global         _Z12kernel3D_optPfS_ii
        .type           _Z12kernel3D_optPfS_ii,@function
        .size           _Z12kernel3D_optPfS_ii,(.L_x_110 - _Z12kernel3D_optPfS_ii)
        .other          _Z12kernel3D_optPfS_ii,@"STO_CUDA_ENTRY STV_DEFAULT"
_Z12kernel3D_optPfS_ii:
.text._Z12kernel3D_optPfS_ii:
[----:B------:R-:W-:Y:S01]  /*0000*/  LDC R1, c[0x0][0x37c] ;  /* 0x0000df00ff017b82 */ /* 0x000fe20000000800 */
[----:B------:R-:W0:Y:S01]  /*0010*/  LDCU UR4, c[0x0][0x394] ;  /* 0x00007280ff0477ac */ /* 0x000e220008000800 */
[----:B------:R-:W1:Y:S06]  /*0020*/  S2R R0, SR_TID.Z ;  /* 0x0000000000007919 */ /* 0x000e6c0000002300 */
[----:B------:R-:W2:Y:S01]  /*0030*/  S2UR UR5, SR_CTAID.X ;  /* 0x00000000000579c3 */ /* 0x000ea20000002500 */
[----:B------:R-:W-:Y:S01]  /*0040*/  BSSY.RECONVERGENT B0, `(.L_x_0) ;  /* 0x000004a000007945 */ /* 0x000fe20003800200 */
[----:B------:R-:W3:Y:S01]  /*0050*/  LDCU UR10, c[0x0][0x360] ;  /* 0x00006c00ff0a77ac */ /* 0x000ee20008000800 */
[----:B------:R-:W4:Y:S01]  /*0060*/  S2R R7, SR_TID.Y ;  /* 0x0000000000077919 */ /* 0x000f220000002200 */
[----:B------:R-:W5:Y:S01]  /*0070*/  LDCU UR11, c[0x0][0x364] ;  /* 0x00006c80ff0b77ac */ /* 0x000f620008000800 */
[----:B------:R-:W4:Y:S03]  /*0080*/  S2R R2, SR_CTAID.Y ;  /* 0x0000000000027919 */ /* 0x000f260000002600 */
[----:B------:R-:W1:Y:S01]  /*0090*/  S2UR UR6, SR_CTAID.Y ;  /* 0x00000000000679c3 */ /* 0x000e620000002600 */
[----:B------:R-:W5:Y:S01]  /*00a0*/  LDCU UR12, c[0x0][0x368] ;  /* 0x00006d00ff0c77ac */ /* 0x000f620008000800 */
[----:B------:R-:W4:Y:S01]  /*00b0*/  S2R R9, SR_TID.X ;  /* 0x0000000000097919 */ /* 0x000f220000002100 */
[----:B------:R-:W1:Y:S01]  /*00c0*/  LDCU.64 UR16, c[0x0][0x358] ;  /* 0x00006b00ff1077ac */ /* 0x000e620008000a00 */
[----:B------:R-:W4:Y:S04]  /*00d0*/  S2R R4, SR_CTAID.X ;  /* 0x0000000000047919 */ /* 0x000f280000002500 */
[----:B------:R-:W4:Y:S01]  /*00e0*/  S2UR UR7, SR_CTAID.Z ;  /* 0x00000000000779c3 */ /* 0x000f220000002700 */
[----:B0-----:R-:W-:Y:S01]  /*00f0*/  ULEA.HI UR4, UR4, UR4, URZ, 0x1 ;  /* 0x0000000404047291 */ /* 0x001fe2000f8f08ff */
[----:B------:R-:W0:Y:S03]  /*0100*/  S2R R3, SR_CTAID.Z ;  /* 0x0000000000037919 */ /* 0x000e260000002700 */
[----:B------:R-:W-:-:S02]  /*0110*/  ULOP3.LUT UR8, UR4, 0xfffffffe, URZ, 0xc0, !UPT ;  /* 0xfffffffe04087892 */ /* 0x000fc4000f8ec0ff */
[----:B------:R-:W-:Y:S02]  /*0120*/  USHF.R.S32.HI UR4, URZ, 0x1, UR4 ;  /* 0x00000001ff047899 */ /* 0x000fe40008011404 */
[----:B---3--:R-:W-:Y:S02]  /*0130*/  UIADD3 UR18, UPT, UPT, UR8, UR10, URZ ;  /* 0x0000000a08127290 */ /* 0x008fe4000fffe0ff */
[----:B-----5:R-:W-:Y:S02]  /*0140*/  UIADD3 UR9, UPT, UPT, UR8, UR12, URZ ;  /* 0x0000000c08097290 */ /* 0x020fe4000fffe0ff */
[----:B------:R-:W-:Y:S02]  /*0150*/  UIADD3 UR19, UPT, UPT, UR8, UR11, URZ ;  /* 0x0000000b08137290 */ /* 0x000fe4000fffe0ff */
[----:B--2---:R-:W-:Y:S02]  /*0160*/  UIMAD UR5, UR5, UR10, -UR4 ;  /* 0x0000000a050572a4 */ /* 0x004fe4000f8e0a04 */
[----:B-1----:R-:W-:Y:S01]  /*0170*/  ISETP.GE.AND P0, PT, R0, UR9, PT ;  /* 0x0000000900007c0c */ /* 0x002fe2000bf06270 */
[----:B------:R-:W-:-:S02]  /*0180*/  UIMAD UR6, UR6, UR11, -UR4 ;  /* 0x0000000b060672a4 */ /* 0x000fc4000f8e0a04 */
[----:B----4-:R-:W-:Y:S01]  /*0190*/  IMAD R5, R2, UR11, R7 ;  /* 0x0000000b02057c24 */ /* 0x010fe2000f8e0207 */
[----:B------:R-:W-:Y:S01]  /*01a0*/  UIMAD UR7, UR7, UR12, -UR4 ;  /* 0x0000000c070772a4 */ /* 0x000fe2000f8e0a04 */
[----:B------:R-:W-:Y:S02]  /*01b0*/  IMAD R4, R4, UR10, R9 ;  /* 0x0000000a04047c24 */ /* 0x000fe4000f8e0209 */
[----:B0-----:R-:W-:-:S06]  /*01c0*/  IMAD R2, R3, UR12, R0 ;  /* 0x0000000c03027c24 */ /* 0x001fcc000f8e0200 */
[----:B------:R-:W-:Y:S05]  /*01d0*/  @P0 BRA `(.L_x_1) ;  /* 0x0000000000c00947 */ /* 0x000fea0003800000 */
.L_x_8:
[----:B------:R-:W-:Y:S01]  /*01e0*/  ISETP.GE.AND P0, PT, R7, UR19, PT ;  /* 0x0000001307007c0c */ /* 0x000fe2000bf06270 */
[----:B------:R-:W-:-:S12]  /*01f0*/  BSSY.RECONVERGENT B1, `(.L_x_2) ;  /* 0x000002b000017945 */ /* 0x000fd80003800200 */
[----:B------:R-:W-:Y:S05]  /*0200*/  @P0 BRA `(.L_x_3) ;  /* 0x0000000000a40947 */ /* 0x000fea0003800000 */
[----:B------:R-:W0:Y:S01]  /*0210*/  LDCU UR9, c[0x0][0x390] ;  /* 0x00007200ff0977ac */ /* 0x000e220008000800 */
[C---:B------:R-:W-:Y:S02]  /*0220*/  VIADD R17, R0.reuse, UR7 ;  /* 0x0000000700117c36 */ /* 0x040fe40008000000 */
[----:B------:R-:W-:Y:S02]  /*0230*/  IMAD R14, R0, UR19, RZ ;  /* 0x00000013000e7c24 */ /* 0x000fe4000f8e02ff */
[----:B------:R-:W-:Y:S01]  /*0240*/  IMAD.MOV.U32 R3, RZ, RZ, R7 ;  /* 0x000000ffff037224 */ /* 0x000fe200078e0007 */
[----:B0-----:R-:W-:-:S04]  /*0250*/  ISETP.GE.AND P0, PT, R17, UR9, PT ;  /* 0x0000000911007c0c */ /* 0x001fc8000bf06270 */
[----:B------:R-:W-:-:S13]  /*0260*/  ISETP.GT.AND P0, PT, R17, -0x1, !P0 ;  /* 0xffffffff1100780c */ /* 0x000fda0004704270 */
.L_x_7:
[----:B------:R-:W-:Y:S01]  /*0270*/  ISETP.GE.AND P1, PT, R9, UR18, PT ;  /* 0x0000001209007c0c */ /* 0x000fe2000bf26270 */
[----:B------:R-:W-:Y:S01]  /*0280*/  BSSY.RECONVERGENT B2, `(.L_x_4) ;  /* 0x000001f000027945 */ /* 0x000fe20003800200 */
[C---:B------:R-:W-:Y:S01]  /*0290*/  ISETP.GE.AND P3, PT, R3.reuse, UR8, PT ;  /* 0x0000000803007c0c */ /* 0x040fe2000bf66270 */
[----:B------:R-:W-:-:S10]  /*02a0*/  VIADD R12, R3, UR11 ;  /* 0x0000000b030c7c36 */ /* 0x000fd40008000000 */
[----:B------:R-:W-:Y:S05]  /*02b0*/  @P1 BRA `(.L_x_5) ;  /* 0x00000000006c1947 */ /* 0x000fea0003800000 */
[----:B------:R-:W0:Y:S01]  /*02c0*/  S2R R15, SR_CgaCtaId ;  /* 0x00000000000f7919 */ /* 0x000e220000008800 */
[----:B------:R-:W1:Y:S01]  /*02d0*/  LDCU UR9, c[0x0][0x390] ;  /* 0x00007200ff0977ac */ /* 0x000e620008000800 */
[----:B------:R-:W-:Y:S01]  /*02e0*/  VIADD R6, R3, UR6 ;  /* 0x0000000603067c36 */ /* 0x000fe20008000000 */
[----:B------:R-:W-:Y:S01]  /*02f0*/  MOV R8, 0x400 ;  /* 0x0000040000087802 */ /* 0x000fe20000000f00 */
[----:B------:R-:W-:-:S04]  /*0300*/  IMAD.IADD R3, R14, 0x1, R3 ;  /* 0x000000010e037824 */ /* 0x000fc800078e0203 */
[----:B------:R-:W-:Y:S01]  /*0310*/  IMAD R19, R3, UR18, RZ ;  /* 0x0000001203137c24 */ /* 0x000fe2000f8e02ff */
[----:B-1----:R-:W-:Y:S01]  /*0320*/  ISETP.GE.AND P1, PT, R6, UR9, PT ;  /* 0x0000000906007c0c */ /* 0x002fe2000bf26270 */
[----:B------:R-:W-:-:S03]  /*0330*/  IMAD R16, R17, UR9, R6 ;  /* 0x0000000911107c24 */ /* 0x000fc6000f8e0206 */
[----:B------:R-:W-:Y:S02]  /*0340*/  ISETP.GT.AND P2, PT, R6, -0x1, !P1 ;  /* 0xffffffff0600780c */ /* 0x000fe40004f44270 */
[----:B0-----:R-:W-:Y:S01]  /*0350*/  LEA R15, R15, R8, 0x18 ;  /* 0x000000080f0f7211 */ /* 0x001fe200078ec0ff */
[----:B------:R-:W-:-:S10]  /*0360*/  IMAD.MOV.U32 R8, RZ, RZ, R9 ;  /* 0x000000ffff087224 */ /* 0x000fd400078e0009 */
.L_x_6:
[----:B0-----:R-:W0:Y:S01]  /*0370*/  LDCU UR9, c[0x0][0x390] ;  /* 0x00007200ff0977ac */ /* 0x001e220008000800 */
[----:B------:R-:W-:Y:S02]  /*0380*/  VIADD R13, R8, UR5 ;  /* 0x00000005080d7c36 */ /* 0x000fe40008000000 */
[----:B------:R-:W-:-:S03]  /*0390*/  IMAD.MOV.U32 R3, RZ, RZ, RZ ;  /* 0x000000ffff037224 */ /* 0x000fc600078e00ff */
[----:B0-----:R-:W-:-:S04]  /*03a0*/  ISETP.GE.AND P1, PT, R13, UR9, PT ;  /* 0x000000090d007c0c */ /* 0x001fc8000bf26270 */
[----:B------:R-:W-:-:S04]  /*03b0*/  ISETP.GT.AND P1, PT, R13, -0x1, !P1 ;  /* 0xffffffff0d00780c */ /* 0x000fc80004f24270 */
[----:B------:R-:W-:-:S13]  /*03c0*/  PLOP3.LUT P1, PT, P0, P1, P2, 0x80, 0x0 ;  /* 0x000000000000781c */ /* 0x000fda0000723020 */
[----:B------:R-:W0:Y:S01]  /*03d0*/  @P1 LDC.64 R10, c[0x0][0x380] ;  /* 0x0000e000ff0a1b82 */ /* 0x000e220000000a00 */
[----:B------:R-:W-:-:S04]  /*03e0*/  @P1 IMAD R13, R16, UR9, R13 ;  /* 0x00000009100d1c24 */ /* 0x000fc8000f8e020d */
[----:B0-----:R-:W-:-:S05]  /*03f0*/  @P1 IMAD.WIDE R10, R13, 0x4, R10 ;  /* 0x000000040d0a1825 */ /* 0x001fca00078e020a */
[----:B------:R-:W2:Y:S01]  /*0400*/  @P1 LDG.E R3, desc[UR16][R10.64] ;  /* 0x000000100a031981 */ /* 0x000ea2000c1e1900 */
[----:B------:R-:W-:Y:S01]  /*0410*/  IMAD.IADD R6, R19, 0x1, R8 ;  /* 0x0000000113067824 */ /* 0x000fe200078e0208 */
[C---:B------:R-:W-:Y:S01]  /*0420*/  ISETP.GE.AND P1, PT, R8.reuse, UR8, PT ;  /* 0x0000000808007c0c */ /* 0x040fe2000bf26270 */
[----:B------:R-:W-:Y:S02]  /*0430*/  VIADD R8, R8, UR10 ;  /* 0x0000000a08087c36 */ /* 0x000fe40008000000 */
[----:B------:R-:W-:-:S05]  /*0440*/  IMAD R6, R6, 0x4, R15 ;  /* 0x0000000406067824 */ /* 0x000fca00078e020f */
[----:B--2---:R0:W-:Y:S05]  /*0450*/  STS [R6], R3 ;  /* 0x0000000306007388 */ /* 0x0041ea0000000800 */
[----:B------:R-:W-:Y:S05]  /*0460*/  @!P1 BRA `(.L_x_6) ;  /* 0xfffffffc00c09947 */ /* 0x000fea000383ffff */
.L_x_5:
[----:B------:R-:W-:Y:S05]  /*0470*/  BSYNC.RECONVERGENT B2 ;  /* 0x0000000000027941 */ /* 0x000fea0003800200 */
.L_x_4:
[----:B0-----:R-:W-:Y:S01]  /*0480*/  IMAD.MOV.U32 R3, RZ, RZ, R12 ;  /* 0x000000ffff037224 */ /* 0x001fe200078e000c */
[----:B------:R-:W-:Y:S06]  /*0490*/  @!P3 BRA `(.L_x_7) ;  /* 0xfffffffc0074b947 */ /* 0x000fec000383ffff */
.L_x_3:
[----:B------:R-:W-:Y:S05]  /*04a0*/  BSYNC.RECONVERGENT B1 ;  /* 0x0000000000017941 */ /* 0x000fea0003800200 */
.L_x_2:
[C---:B------:R-:W-:Y:S01]  /*04b0*/  ISETP.GE.AND P0, PT, R0.reuse, UR8, PT ;  /* 0x0000000800007c0c */ /* 0x040fe2000bf06270 */
[----:B------:R-:W-:-:S12]  /*04c0*/  VIADD R0, R0, UR12 ;  /* 0x0000000c00007c36 */ /* 0x000fd80008000000 */
[----:B------:R-:W-:Y:S05]  /*04d0*/  @!P0 BRA `(.L_x_8) ;  /* 0xfffffffc00408947 */ /* 0x000fea000383ffff */
.L_x_1:
[----:B------:R-:W-:Y:S05]  /*04e0*/  BSYNC.RECONVERGENT B0 ;  /* 0x0000000000007941 */ /* 0x000fea0003800200 */
.L_x_0:
[----:B------:R-:W0:Y:S01]  /*04f0*/  LDCU UR9, c[0x0][0x390] ;  /* 0x00007200ff0977ac */ /* 0x000e220008000800 */
[----:B------:R-:W-:Y:S01]  /*0500*/  VIMNMX3 R0, R4, R5, R2, !PT ;  /* 0x000000050400720f */ /* 0x000fe20007800102 */
[----:B------:R-:W-:Y:S03]  /*0510*/  BAR.SYNC.DEFER_BLOCKING 0x0 ;  /* 0x0000000000007b1d */ /* 0x000fe60000010000 */
[----:B0-----:R-:W-:-:S13]  /*0520*/  ISETP.GE.AND P0, PT, R0, UR9, PT ;  /* 0x0000000900007c0c */ /* 0x001fda000bf06270 */
[----:B------:R-:W-:Y:S05]  /*0530*/  @P0 EXIT ;  /* 0x000000000000094d */ /* 0x000fea0003800000 */
[----:B------:R-:W0:Y:S01]  /*0540*/  LDCU UR8, c[0x0][0x394] ;  /* 0x00007280ff0877ac */ /* 0x000e220008000800 */
[----:B------:R-:W-:Y:S02]  /*0550*/  IMAD.MOV.U32 R0, RZ, RZ, RZ ;  /* 0x000000ffff007224 */ /* 0x000fe400078e00ff */
[----:B------:R-:W-:Y:S01]  /*0560*/  IMAD.MOV.U32 R3, RZ, RZ, RZ ;  /* 0x000000ffff037224 */ /* 0x000fe200078e00ff */
[----:B0-----:R-:W-:-:S09]  /*0570*/  UISETP.GE.AND UP0, UPT, UR8, -0x1, UPT ;  /* 0xffffffff0800788c */ /* 0x001fd2000bf06270 */
[----:B------:R-:W-:Y:S05]  /*0580*/  BRA.U !UP0, `(.L_x_9) ;  /* 0x0000000508f47547 */ /* 0x000fea000b800000 */
[----:B------:R-:W0:Y:S01]  /*0590*/  S2UR UR9, SR_CgaCtaId ;  /* 0x00000000000979c3 */ /* 0x000e220000008800 */
[----:B------:R-:W-:Y:S01]  /*05a0*/  IABS R6, UR4 ;  /* 0x0000000400067c13 */ /* 0x000fe20008000000 */
[----:B------:R-:W-:Y:S01]  /*05b0*/  UMOV UR8, 0x400 ;  /* 0x0000040000087882 */ /* 0x000fe20000000000 */
[----:B------:R-:W-:Y:S02]  /*05c0*/  UIADD3 UR12, UPT, UPT, -UR4, URZ, URZ ;  /* 0x000000ff040c7290 */ /* 0x000fe4000fffe1ff */
[----:B------:R-:W-:Y:S02]  /*05d0*/  VIADD R7, R7, UR4 ;  /* 0x0000000407077c36 */ /* 0x000fe40008000000 */
[----:B------:R-:W-:Y:S02]  /*05e0*/  VIADD R6, R6, UR4 ;  /* 0x0000000406067c36 */ /* 0x000fe40008000000 */
[----:B------:R-:W-:Y:S02]  /*05f0*/  VIADD R8, R4, -UR4 ;  /* 0x8000000404087c36 */ /* 0x000fe40008000000 */
[----:B------:R-:W-:-:S02]  /*0600*/  VIADD R10, R6, 0x1 ;  /* 0x00000001060a7836 */ /* 0x000fc40000000000 */
[----:B------:R-:W-:Y:S02]  /*0610*/  IMAD.MOV.U32 R3, RZ, RZ, RZ ;  /* 0x000000ffff037224 */ /* 0x000fe400078e00ff */
[----:B------:R-:W-:Y:S01]  /*0620*/  IMAD.MOV.U32 R0, RZ, RZ, RZ ;  /* 0x000000ffff007224 */ /* 0x000fe200078e00ff */
[----:B------:R-:W-:Y:S01]  /*0630*/  LOP3.LUT R10, R10, 0x3, RZ, 0xc0, !PT ;  /* 0x000000030a0a7812 */ /* 0x000fe200078ec0ff */
[----:B0-----:R-:W-:Y:S02]  /*0640*/  ULEA UR9, UR9, UR8, 0x18 ;  /* 0x0000000809097291 */ /* 0x001fe4000f8ec0ff */
[----:B------:R-:W-:-:S04]  /*0650*/  UIADD3 UR8, UPT, UPT, -UR4, 0x1, URZ ;  /* 0x0000000104087890 */ /* 0x000fc8000fffe1ff */
[----:B------:R-:W-:Y:S01]  /*0660*/  LEA R9, R9, UR9, 0x2 ;  /* 0x0000000909097c11 */ /* 0x000fe2000f8e10ff */
[----:B------:R-:W-:-:S04]  /*0670*/  UMOV UR9, UR12 ;  /* 0x0000000c00097c82 */ /* 0x000fc80008000000 */
[----:B------:R-:W-:-:S07]  /*0680*/  VIADD R9, R9, 0x8 ;  /* 0x0000000809097836 */ /* 0x000fce0000000000 */
.L_x_15:
[----:B------:R-:W0:Y:S01]  /*0690*/  LDCU UR10, c[0x0][0x390] ;  /* 0x00007200ff0a77ac */ /* 0x000e220008000800 */
[----:B------:R-:W-:Y:S01]  /*06a0*/  VIADD R11, R2, UR9 ;  /* 0x00000009020b7c36 */ /* 0x000fe20008000000 */
[----:B------:R-:W-:Y:S02]  /*06b0*/  IABS R12, UR4 ;  /* 0x00000004000c7c13 */ /* 0x000fe40008000000 */
[----:B------:R-:W-:Y:S02]  /*06c0*/  MOV R13, UR19 ;  /* 0x00000013000d7c02 */ /* 0x000fe40008000f00 */
[----:B------:R-:W-:Y:S01]  /*06d0*/  ISETP.NE.AND P6, PT, R12, UR9, PT ;  /* 0x000000090c007c0c */ /* 0x000fe2000bfc5270 */
[C---:B------:R-:W-:Y:S01]  /*06e0*/  VIADD R12, R11.reuse, -UR7 ;  /* 0x800000070b0c7c36 */ /* 0x040fe20008000000 */
[----:B------:R-:W-:Y:S01]  /*06f0*/  UIADD3 UR9, UPT, UPT, UR9, 0x1, URZ ;  /* 0x0000000109097890 */ /* 0x000fe2000fffe0ff */
[----:B0-----:R-:W-:Y:S01]  /*0700*/  ISETP.GE.AND P0, PT, R11, UR10, PT ;  /* 0x0000000a0b007c0c */ /* 0x001fe2000bf06270 */
[----:B------:R-:W-:-:S03]  /*0710*/  UMOV UR10, UR12 ;  /* 0x0000000c000a7c82 */ /* 0x000fc60008000000 */
[----:B------:R-:W-:Y:S01]  /*0720*/  ISETP.GT.AND P0, PT, R11, -0x1, !P0 ;  /* 0xffffffff0b00780c */ /* 0x000fe20004704270 */
[C---:B------:R-:W-:Y:S02]  /*0730*/  IMAD R11, R12.reuse, R13, -UR6 ;  /* 0x800000060c0b7e24 */ /* 0x040fe4000f8e020d */
[----:B------:R-:W-:-:S10]  /*0740*/  IMAD R12, R12, UR19, R7 ;  /* 0x000000130c0c7c24 */ /* 0x000fd4000f8e0207 */
.L_x_14:
[----:B------:R-:W0:Y:S01]  /*0750*/  LDCU UR13, c[0x0][0x390] ;  /* 0x00007200ff0d77ac */ /* 0x000e220008000800 */
[----:B------:R-:W-:Y:S01]  /*0760*/  ISETP.GE.U32.AND P2, PT, R6, 0x3, PT ;  /* 0x000000030600780c */ /* 0x000fe20003f46070 */
[----:B------:R-:W-:Y:S02]  /*0770*/  VIADD R14, R5, UR10 ;  /* 0x0000000a050e7c36 */ /* 0x000fe40008000000 */
[----:B------:R-:W-:Y:S01]  /*0780*/  IMAD.U32 R16, RZ, RZ, UR18 ;  /* 0x00000012ff107e24 */ /* 0x000fe2000f8e00ff */
[----:B------:R-:W-:Y:S01]  /*0790*/  UMOV UR11, UR12 ;  /* 0x0000000c000b7c82 */ /* 0x000fe20008000000 */
[----:B------:R-:W-:-:S04]  /*07a0*/  IMAD.IADD R13, R11, 0x1, R14 ;  /* 0x000000010b0d7824 */ /* 0x000fc800078e020e */
[----:B------:R-:W-:Y:S01]  /*07b0*/  IMAD R13, R13, R16, -UR5 ;  /* 0x800000050d0d7e24 */ /* 0x000fe2000f8e0210 */
[----:B0-----:R-:W-:-:S04]  /*07c0*/  ISETP.GE.AND P1, PT, R14, UR13, PT ;  /* 0x0000000d0e007c0c */ /* 0x001fc8000bf26270 */
[----:B------:R-:W-:Y:S01]  /*07d0*/  ISETP.GT.AND P1, PT, R14, -0x1, !P1 ;  /* 0xffffffff0e00780c */ /* 0x000fe20004f24270 */
[----:B------:R-:W-:-:S12]  /*07e0*/  @!P2 BRA `(.L_x_10) ;  /* 0x0000000000aca947 */ /* 0x000fd80003800000 */
[----:B------:R-:W-:Y:S01]  /*07f0*/  VIADD R14, R12, UR10 ;  /* 0x0000000a0c0e7c36 */ /* 0x000fe20008000000 */
[----:B------:R-:W0:Y:S01]  /*0800*/  LDCU UR13, c[0x0][0x390] ;  /* 0x00007200ff0d77ac */ /* 0x000e220008000800 */
[----:B------:R-:W-:Y:S02]  /*0810*/  VIADD R15, R6, 0x1 ;  /* 0x00000001060f7836 */ /* 0x000fe40000000000 */
[----:B------:R-:W-:Y:S01]  /*0820*/  IMAD R16, R14, UR18, RZ ;  /* 0x000000120e107c24 */ /* 0x000fe2000f8e02ff */
[----:B------:R-:W-:Y:S02]  /*0830*/  UMOV UR11, UR8 ;  /* 0x00000008000b7c82 */ /* 0x000fe40008000000 */
[----:B------:R-:W-:Y:S01]  /*0840*/  LOP3.LUT R14, R15, 0xfffffffc, RZ, 0xc0, !PT ;  /* 0xfffffffc0f0e7812 */ /* 0x000fe200078ec0ff */
[----:B------:R-:W-:Y:S02]  /*0850*/  IMAD.MOV.U32 R15, RZ, RZ, R8 ;  /* 0x000000ffff0f7224 */ /* 0x000fe400078e0008 */
[----:B------:R-:W-:-:S02]  /*0860*/  IMAD R16, R16, 0x4, R9 ;  /* 0x0000000410107824 */ /* 0x000fc400078e0209 */
[----:B------:R-:W-:-:S07]  /*0870*/  IMAD.MOV R14, RZ, RZ, -R14 ;  /* 0x000000ffff0e7224 */ /* 0x000fce00078e0a0e */
.L_x_11:
[C---:B0-----:R-:W-:Y:S01]  /*0880*/  ISETP.GE.AND P2, PT, R15.reuse, UR13, PT ;  /* 0x0000000d0f007c0c */ /* 0x041fe2000bf46270 */
[C---:B------:R-:W-:Y:S01]  /*0890*/  VIADD R17, R15.reuse, 0x1 ;  /* 0x000000010f117836 */ /* 0x040fe20000000000 */
[----:B------:R-:W-:Y:S01]  /*08a0*/  UIADD3 UR11, UPT, UPT, UR11, 0x4, URZ ;  /* 0x000000040b0b7890 */ /* 0x000fe2000fffe0ff */
[C---:B------:R-:W-:Y:S01]  /*08b0*/  VIADD R18, R15.reuse, 0x2 ;  /* 0x000000020f127836 */ /* 0x040fe20000000000 */
[----:B------:R-:W-:Y:S01]  /*08c0*/  ISETP.GT.AND P2, PT, R15, -0x1, !P2 ;  /* 0xffffffff0f00780c */ /* 0x000fe20005744270 */
[----:B------:R-:W-:Y:S01]  /*08d0*/  VIADD R14, R14, 0x4 ;  /* 0x000000040e0e7836 */ /* 0x000fe20000000000 */
[C---:B------:R-:W-:Y:S02]  /*08e0*/  ISETP.GE.AND P3, PT, R17.reuse, UR13, PT ;  /* 0x0000000d11007c0c */ /* 0x040fe4000bf66270 */
[----:B------:R-:W-:Y:S02]  /*08f0*/  PLOP3.LUT P2, PT, P0, P2, P1, 0x80, 0x0 ;  /* 0x000000000000781c */ /* 0x000fe40000745010 */
[----:B------:R-:W-:Y:S01]  /*0900*/  ISETP.GT.AND P3, PT, R17, -0x1, !P3 ;  /* 0xffffffff1100780c */ /* 0x000fe20005f64270 */
[----:B------:R-:W-:Y:S01]  /*0910*/  VIADD R17, R15, 0x3 ;  /* 0x000000030f117836 */ /* 0x000fe20000000000 */
[----:B------:R-:W-:-:S02]  /*0920*/  ISETP.GE.AND P4, PT, R18, UR13, PT ;  /* 0x0000000d12007c0c */ /* 0x000fc4000bf86270 */
[----:B------:R-:W-:Y:S02]  /*0930*/  PLOP3.LUT P3, PT, P0, P3, P1, 0x80, 0x0 ;  /* 0x000000000000781c */ /* 0x000fe40000767010 */
[----:B------:R-:W-:Y:S02]  /*0940*/  ISETP.GT.AND P4, PT, R18, -0x1, !P4 ;  /* 0xffffffff1200780c */ /* 0x000fe40006784270 */
[C---:B------:R-:W-:Y:S02]  /*0950*/  ISETP.GE.AND P5, PT, R17.reuse, UR13, PT ;  /* 0x0000000d11007c0c */ /* 0x040fe4000bfa6270 */
[----:B------:R-:W-:Y:S01]  /*0960*/  PLOP3.LUT P4, PT, P0, P4, P1, 0x80, 0x0 ;  /* 0x000000000000781c */ /* 0x000fe20000789010 */
[----:B------:R-:W0:Y:S01]  /*0970*/  @P2 LDS R18, [R16+-0x8] ;  /* 0xfffff80010122984 */ /* 0x000e220000000800 */
[----:B------:R-:W-:Y:S01]  /*0980*/  ISETP.GT.AND P5, PT, R17, -0x1, !P5 ;  /* 0xffffffff1100780c */ /* 0x000fe20006fa4270 */
[----:B------:R-:W-:Y:S01]  /*0990*/  @P2 VIADD R0, R0, 0x1 ;  /* 0x0000000100002836 */ /* 0x000fe20000000000 */
[----:B------:R-:W-:-:S02]  /*09a0*/  IADD3 R15, PT, PT, R15, 0x4, RZ ;  /* 0x000000040f0f7810 */ /* 0x000fc40007ffe0ff */
[----:B------:R-:W-:Y:S01]  /*09b0*/  PLOP3.LUT P5, PT, P0, P5, P1, 0x80, 0x0 ;  /* 0x000000000000781c */ /* 0x000fe200007ab010 */
[----:B------:R-:W1:Y:S01]  /*09c0*/  @P3 LDS R20, [R16+-0x4] ;  /* 0xfffffc0010143984 */ /* 0x000e620000000800 */
[----:B------:R-:W-:-:S05]  /*09d0*/  @P3 VIADD R0, R0, 0x1 ;  /* 0x0000000100003836 */ /* 0x000fca0000000000 */
[----:B------:R-:W2:Y:S01]  /*09e0*/  @P4 LDS R22, [R16] ;  /* 0x0000000010164984 */ /* 0x000ea20000000800 */
[----:B------:R-:W-:-:S05]  /*09f0*/  @P4 VIADD R0, R0, 0x1 ;  /* 0x0000000100004836 */ /* 0x000fca0000000000 */
[----:B------:R3:W4:Y:S01]  /*0a00*/  @P5 LDS R24, [R16+0x4] ;  /* 0x0000040010185984 */ /* 0x0007220000000800 */
[----:B------:R-:W-:Y:S02]  /*0a10*/  @P5 VIADD R0, R0, 0x1 ;  /* 0x0000000100005836 */ /* 0x000fe40000000000 */
[----:B---3--:R-:W-:Y:S02]  /*0a20*/  VIADD R16, R16, 0x10 ;  /* 0x0000001010107836 */ /* 0x008fe40000000000 */
[----:B0-----:R-:W-:Y:S01]  /*0a30*/  @P2 FADD R3, R3, R18 ;  /* 0x0000001203032221 */ /* 0x001fe20000000000 */
[----:B------:R-:W-:-:S03]  /*0a40*/  ISETP.NE.AND P2, PT, R14, RZ, PT ;  /* 0x000000ff0e00720c */ /* 0x000fc60003f45270 */
[----:B-1----:R-:W-:-:S04]  /*0a50*/  @P3 FADD R3, R3, R20 ;  /* 0x0000001403033221 */ /* 0x002fc80000000000 */
[----:B--2---:R-:W-:-:S04]  /*0a60*/  @P4 FADD R3, R3, R22 ;  /* 0x0000001603034221 */ /* 0x004fc80000000000 */
[----:B----4-:R-:W-:Y:S02]  /*0a70*/  @P5 FADD R3, R3, R24 ;  /* 0x0000001803035221 */ /* 0x010fe40000000000 */
[----:B------:R-:W-:Y:S05]  /*0a80*/  @P2 BRA `(.L_x_11) ;  /* 0xfffffffc007c2947 */ /* 0x000fea000383ffff */
[----:B------:R-:W-:-:S12]  /*0a90*/  UIADD3 UR11, UPT, UPT, UR11, -0x1, URZ ;  /* 0xffffffff0b0b7890 */ /* 0x000fd8000fffe0ff */
.L_x_10:
[----:B------:R-:W-:-:S13]  /*0aa0*/  ISETP.NE.AND P2, PT, R10, RZ, PT ;  /* 0x000000ff0a00720c */ /* 0x000fda0003f45270 */
[----:B------:R-:W-:Y:S05]  /*0ab0*/  @!P2 BRA `(.L_x_12) ;  /* 0x000000000094a947 */ /* 0x000fea0003800000 */
[----:B------:R-:W-:Y:S02]  /*0ac0*/  ISETP.NE.AND P2, PT, R10, 0x1, PT ;  /* 0x000000010a00780c */ /* 0x000fe40003f45270 */
[----:B------:R-:W-:-:S04]  /*0ad0*/  LOP3.LUT R14, R6, 0x1, RZ, 0xc0, !PT ;  /* 0x00000001060e7812 */ /* 0x000fc800078ec0ff */
[----:B------:R-:W-:-:S07]  /*0ae0*/  ISETP.NE.U32.AND P4, PT, R14, 0x1, PT ;  /* 0x000000010e00780c */ /* 0x000fce0003f85070 */
[----:B------:R-:W-:Y:S06]  /*0af0*/  @!P2 BRA `(.L_x_13) ;  /* 0x000000000050a947 */ /* 0x000fec0003800000 */
[----:B------:R-:W0:Y:S01]  /*0b00*/  S2UR UR15, SR_CgaCtaId ;  /* 0x00000000000f79c3 */ /* 0x000e220000008800 */
[----:B------:R-:W-:Y:S01]  /*0b10*/  VIADD R14, R4, UR11 ;  /* 0x0000000b040e7c36 */ /* 0x000fe20008000000 */
[----:B------:R-:W-:Y:S01]  /*0b20*/  UMOV UR14, 0x400 ;  /* 0x00000400000e7882 */ /* 0x000fe20000000000 */
[----:B------:R-:W-:Y:S02]  /*0b30*/  UIADD3 UR11, UPT, UPT, UR11, 0x2, URZ ;  /* 0x000000020b0b7890 */ /* 0x000fe4000fffe0ff */
[C---:B------:R-:W-:Y:S01]  /*0b40*/  VIADD R15, R14.reuse, 0x1 ;  /* 0x000000010e0f7836 */ /* 0x040fe20000000000 */
[----:B------:R-:W-:-:S04]  /*0b50*/  ISETP.GE.AND P2, PT, R14, UR13, PT ;  /* 0x0000000d0e007c0c */ /* 0x000fc8000bf46270 */
[----:B------:R-:W-:Y:S02]  /*0b60*/  ISETP.GE.AND P3, PT, R15, UR13, PT ;  /* 0x0000000d0f007c0c */ /* 0x000fe4000bf66270 */
[----:B------:R-:W-:Y:S01]  /*0b70*/  ISETP.GT.AND P2, PT, R14, -0x1, !P2 ;  /* 0xffffffff0e00780c */ /* 0x000fe20005744270 */
[----:B------:R-:W-:Y:S01]  /*0b80*/  IMAD.IADD R14, R13, 0x1, R14 ;  /* 0x000000010d0e7824 */ /* 0x000fe200078e020e */
[----:B------:R-:W-:Y:S02]  /*0b90*/  ISETP.GT.AND P3, PT, R15, -0x1, !P3 ;  /* 0xffffffff0f00780c */ /* 0x000fe40005f64270 */
[----:B------:R-:W-:Y:S02]  /*0ba0*/  PLOP3.LUT P2, PT, P0, P2, P1, 0x80, 0x0 ;  /* 0x000000000000781c */ /* 0x000fe40000745010 */
[----:B------:R-:W-:Y:S01]  /*0bb0*/  PLOP3.LUT P3, PT, P0, P3, P1, 0x80, 0x0 ;  /* 0x000000000000781c */ /* 0x000fe20000767010 */
[----:B0-----:R-:W-:-:S10]  /*0bc0*/  ULEA UR14, UR15, UR14, 0x18 ;  /* 0x0000000e0f0e7291 */ /* 0x001fd4000f8ec0ff */
[----:B------:R-:W-:Y:S01]  /*0bd0*/  @P2 VIADD R0, R0, 0x1 ;  /* 0x0000000100002836 */ /* 0x000fe20000000000 */
[----:B------:R-:W-:-:S03]  /*0be0*/  LEA R15, R14, UR14, 0x2 ;  /* 0x0000000e0e0f7c11 */ /* 0x000fc6000f8e10ff */
[----:B------:R-:W-:Y:S02]  /*0bf0*/  @P3 VIADD R0, R0, 0x1 ;  /* 0x0000000100003836 */ /* 0x000fe40000000000 */
[----:B------:R-:W0:Y:S04]  /*0c00*/  @P2 LDS R14, [R15] ;  /* 0x000000000f0e2984 */ /* 0x000e280000000800 */
[----:B------:R-:W1:Y:S01]  /*0c10*/  @P3 LDS R16, [R15+0x4] ;  /* 0x000004000f103984 */ /* 0x000e620000000800 */
[----:B0-----:R-:W-:-:S04]  /*0c20*/  @P2 FADD R3, R3, R14 ;  /* 0x0000000e03032221 */ /* 0x001fc80000000000 */
[----:B-1----:R-:W-:-:S07]  /*0c30*/  @P3 FADD R3, R3, R16 ;  /* 0x0000001003033221 */ /* 0x002fce0000000000 */
.L_x_13:
[----:B------:R-:W-:Y:S05]  /*0c40*/  @!P4 BRA `(.L_x_12) ;  /* 0x000000000030c947 */ /* 0x000fea0003800000 */
[----:B------:R-:W-:-:S05]  /*0c50*/  VIADD R14, R4, UR11 ;  /* 0x0000000b040e7c36 */ /* 0x000fca0008000000 */
[----:B------:R-:W-:-:S04]  /*0c60*/  ISETP.GE.AND P2, PT, R14, UR13, PT ;  /* 0x0000000d0e007c0c */ /* 0x000fc8000bf46270 */
[----:B------:R-:W-:-:S04]  /*0c70*/  ISETP.GT.AND P2, PT, R14, -0x1, !P2 ;  /* 0xffffffff0e00780c */ /* 0x000fc80005744270 */
[----:B------:R-:W-:-:S13]  /*0c80*/  PLOP3.LUT P2, PT, P0, P2, P1, 0x80, 0x0 ;  /* 0x000000000000781c */ /* 0x000fda0000745010 */
[----:B------:R-:W0:Y:S01]  /*0c90*/  @P2 S2R R16, SR_CgaCtaId ;  /* 0x0000000000102919 */ /* 0x000e220000008800 */
[----:B------:R-:W-:Y:S01]  /*0ca0*/  @P2 MOV R15, 0x400 ;  /* 0x00000400000f2802 */ /* 0x000fe20000000f00 */
[----:B------:R-:W-:Y:S02]  /*0cb0*/  @P2 IMAD.IADD R13, R13, 0x1, R14 ;  /* 0x000000010d0d2824 */ /* 0x000fe400078e020e */
[----:B------:R-:W-:Y:S01]  /*0cc0*/  @P2 VIADD R0, R0, 0x1 ;  /* 0x0000000100002836 */ /* 0x000fe20000000000 */
[----:B0-----:R-:W-:-:S05]  /*0cd0*/  @P2 LEA R16, R16, R15, 0x18 ;  /* 0x0000000f10102211 */ /* 0x001fca00078ec0ff */
[----:B------:R-:W-:-:S05]  /*0ce0*/  @P2 IMAD R13, R13, 0x4, R16 ;  /* 0x000000040d0d2824 */ /* 0x000fca00078e0210 */
[----:B------:R-:W0:Y:S02]  /*0cf0*/  @P2 LDS R14, [R13] ;  /* 0x000000000d0e2984 */ /* 0x000e240000000800 */
[----:B0-----:R-:W-:-:S07]  /*0d00*/  @P2 FADD R3, R3, R14 ;  /* 0x0000000e03032221 */ /* 0x001fce0000000000 */
.L_x_12:
[----:B------:R-:W-:-:S04]  /*0d10*/  IABS R13, UR4 ;  /* 0x00000004000d7c13 */ /* 0x000fc80008000000 */
[----:B------:R-:W-:Y:S01]  /*0d20*/  ISETP.NE.AND P1, PT, R13, UR10, PT ;  /* 0x0000000a0d007c0c */ /* 0x000fe2000bf25270 */
[----:B------:R-:W-:-:S12]  /*0d30*/  UIADD3 UR10, UPT, UPT, UR10, 0x1, URZ ;  /* 0x000000010a0a7890 */ /* 0x000fd8000fffe0ff */
[----:B------:R-:W-:Y:S05]  /*0d40*/  @P1 BRA `(.L_x_14) ;  /* 0xfffffff800801947 */ /* 0x000fea000383ffff */
[----:B------:R-:W-:Y:S05]  /*0d50*/  @P6 BRA `(.L_x_15) ;  /* 0xfffffff8004c6947 */ /* 0x000fea000383ffff */
.L_x_9:
[----:B------:R-:W-:Y:S01]  /*0d60*/  ISETP.GE.AND P0, PT, R0, 0x1, PT ;  /* 0x000000010000780c */ /* 0x000fe20003f06270 */
[----:B------:R-:W-:Y:S01]  /*0d70*/  BSSY.RECONVERGENT B0, `(.L_x_16) ;  /* 0x0000011000007945 */ /* 0x000fe20003800200 */
[----:B------:R-:W-:-:S11]  /*0d80*/  IMAD.MOV.U32 R9, RZ, RZ, RZ ;  /* 0x000000ffff097224 */ /* 0x000fd600078e00ff */
[----:B------:R-:W-:Y:S05]  /*0d90*/  @!P0 BRA `(.L_x_17) ;  /* 0x0000000000388947 */ /* 0x000fea0003800000 */
[----:B------:R-:W-:Y:S01]  /*0da0*/  I2FP.F32.U32 R8, R0 ;  /* 0x0000000000087245 */ /* 0x000fe20000201000 */
[----:B------:R-:W-:Y:S03]  /*0db0*/  BSSY.RECONVERGENT B1, `(.L_x_17) ;  /* 0x000000c000017945 */ /* 0x000fe60003800200 */
[----:B------:R-:W0:Y:S08]  /*0dc0*/  MUFU.RCP R0, R8 ;  /* 0x0000000800007308 */ /* 0x000e300000001000 */
[----:B------:R-:W1:Y:S01]  /*0dd0*/  FCHK P0, R3, R8 ;  /* 0x0000000803007302 */ /* 0x000e620000000000 */
[----:B0-----:R-:W-:-:S04]  /*0de0*/  FFMA R7, -R8, R0, 1 ;  /* 0x3f80000008077423 */ /* 0x001fc80000000100 */
[----:B------:R-:W-:-:S04]  /*0df0*/  FFMA R0, R0, R7, R0 ;  /* 0x0000000700007223 */ /* 0x000fc80000000000 */
[----:B------:R-:W-:-:S04]  /*0e00*/  FFMA R6, R0, R3, RZ ;  /* 0x0000000300067223 */ /* 0x000fc800000000ff */
[----:B------:R-:W-:-:S04]  /*0e10*/  FFMA R7, -R8, R6, R3 ;  /* 0x0000000608077223 */ /* 0x000fc80000000103 */
[----:B------:R-:W-:Y:S01]  /*0e20*/  FFMA R9, R0, R7, R6 ;  /* 0x0000000700097223 */ /* 0x000fe20000000006 */
[----:B-1----:R-:W-:Y:S06]  /*0e30*/  @!P0 BRA `(.L_x_18) ;  /* 0x00000000000c8947 */ /* 0x002fec0003800000 */
[----:B------:R-:W-:-:S07]  /*0e40*/  MOV R6, 0xe60 ;  /* 0x00000e6000067802 */ /* 0x000fce0000000f00 */
[----:B------:R-:W-:Y:S05]  /*0e50*/  CALL.REL.NOINC `($__internal_0_$__cuda_sm3x_div_rn_noftz_f32_slowpath) ;  /* 0x0000000000287944 */ /* 0x000fea0003c00000 */
[----:B------:R-:W-:-:S07]  /*0e60*/  IMAD.MOV.U32 R9, RZ, RZ, R0 ;  /* 0x000000ffff097224 */ /* 0x000fce00078e0000 */
.L_x_18:
[----:B------:R-:W-:Y:S05]  /*0e70*/  BSYNC.RECONVERGENT B1 ;  /* 0x0000000000017941 */ /* 0x000fea0003800200 */
.L_x_17:
[----:B------:R-:W-:Y:S05]  /*0e80*/  BSYNC.RECONVERGENT B0 ;  /* 0x0000000000007941 */ /* 0x000fea0003800200 */
.L_x_16:
[----:B------:R-:W0:Y:S01]  /*0e90*/  LDCU UR4, c[0x0][0x390] ;  /* 0x00007200ff0477ac */ /* 0x000e220008000800 */
[----:B------:R-:W1:Y:S01]  /*0ea0*/  LDC.64 R6, c[0x0][0x388] ;  /* 0x0000e200ff067b82 */ /* 0x000e620000000a00 */
[----:B0-----:R-:W-:-:S04]  /*0eb0*/  IMAD R5, R2, UR4, R5 ;  /* 0x0000000402057c24 */ /* 0x001fc8000f8e0205 */
[----:B------:R-:W-:-:S04]  /*0ec0*/  IMAD R3, R5, UR4, R4 ;  /* 0x0000000405037c24 */ /* 0x000fc8000f8e0204 */
[----:B-1----:R-:W-:-:S05]  /*0ed0*/  IMAD.WIDE.U32 R2, R3, 0x4, R6 ;  /* 0x0000000403027825 */ /* 0x002fca00078e0006 */
[----:B------:R-:W-:Y:S01]  /*0ee0*/  STG.E desc[UR16][R2.64], R9 ;  /* 0x0000000902007986 */ /* 0x000fe2000c101910 */
[----:B------:R-:W-:Y:S05]  /*0ef0*/  EXIT ;  /* 0x000000000000794d */ /* 0x000fea0003800000 */
        .weak           $__internal_0_$__cuda_sm3x_div_rn_noftz_f32_slowpath
        .type           $__internal_0_$__cuda_sm3x_div_rn_noftz_f32_slowpath,@function
        .size           $__internal_0_$__cuda_sm3x_div_rn_noftz_f32_slowpath,(.L_x_110 - $__internal_0_$__cuda_sm3x_div_rn_noftz_f32_slowpath)
$__internal_0_$__cuda_sm3x_div_rn_noftz_f32_slowpath:
[----:B------:R-:W-:Y:S01]  /*0f00*/  SHF.R.U32.HI R7, RZ, 0x17, R8 ;  /* 0x00000017ff077819 */ /* 0x000fe20000011608 */
[----:B------:R-:W-:Y:S01]  /*0f10*/  BSSY.RECONVERGENT B2, `(.L_x_19) ;  /* 0x0000063000027945 */ /* 0x000fe20003800200 */
[----:B------:R-:W-:Y:S02]  /*0f20*/  SHF.R.U32.HI R0, RZ, 0x17, R3 ;  /* 0x00000017ff007819 */ /* 0x000fe40000011603 */
[----:B------:R-:W-:Y:S02]  /*0f30*/  LOP3.LUT R15, R7, 0xff, RZ, 0xc0, !PT ;  /* 0x000000ff070f7812 */ /* 0x000fe400078ec0ff */
[----:B------:R-:W-:-:S03]  /*0f40*/  LOP3.LUT R12, R0, 0xff, RZ, 0xc0, !PT ;  /* 0x000000ff000c7812 */ /* 0x000fc600078ec0ff */
[----:B------:R-:W-:Y:S02]  /*0f50*/  VIADD R10, R15, 0xffffffff ;  /* 0xffffffff0f0a7836 */ /* 0x000fe40000000000 */
[----:B------:R-:W-:-:S03]  /*0f60*/  VIADD R9, R12, 0xffffffff ;  /* 0xffffffff0c097836 */ /* 0x000fc60000000000 */
[----:B------:R-:W-:-:S04]  /*0f70*/  ISETP.GT.U32.AND P0, PT, R10, 0xfd, PT ;  /* 0x000000fd0a00780c */ /* 0x000fc80003f04070 */
[----:B------:R-:W-:-:S13]  /*0f80*/  ISETP.GT.U32.OR P0, PT, R9, 0xfd, P0 ;  /* 0x000000fd0900780c */ /* 0x000fda0000704470 */
[----:B------:R-:W-:Y:S01]  /*0f90*/  @!P0 MOV R7, RZ ;  /* 0x000000ff00078202 */ /* 0x000fe20000000f00 */
[----:B------:R-:W-:Y:S06]  /*0fa0*/  @!P0 BRA `(.L_x_20) ;  /* 0x0000000000608947 */ /* 0x000fec0003800000 */
[----:B------:R-:W-:Y:S01]  /*0fb0*/  FSETP.GTU.FTZ.AND P0, PT, |R3|, +INF , PT ;  /* 0x7f8000000300780b */ /* 0x000fe20003f1c200 */
[----:B------:R-:W-:Y:S01]  /*0fc0*/  IMAD.MOV.U32 R0, RZ, RZ, R8 ;  /* 0x000000ffff007224 */ /* 0x000fe200078e0008 */
[----:B------:R-:W-:-:S04]  /*0fd0*/  FSETP.GTU.FTZ.AND P1, PT, |R8|, +INF , PT ;  /* 0x7f8000000800780b */ /* 0x000fc80003f3c200 */
[----:B------:R-:W-:-:S13]  /*0fe0*/  PLOP3.LUT P0, PT, P0, P1, PT, 0xf8, 0x8f ;  /* 0x00000000008f781c */ /* 0x000fda0000703f70 */
[----:B------:R-:W-:Y:S05]  /*0ff0*/  @P0 BRA `(.L_x_21) ;  /* 0x00000004004c0947 */ /* 0x000fea0003800000 */
[----:B------:R-:W-:-:S13]  /*1000*/  LOP3.LUT P0, RZ, R8, 0x7fffffff, R3, 0xc8, !PT ;  /* 0x7fffffff08ff7812 */ /* 0x000fda000780c803 */
[----:B------:R-:W-:Y:S05]  /*1010*/  @!P0 BRA `(.L_x_22) ;  /* 0x00000004003c8947 */ /* 0x000fea0003800000 */
[C---:B------:R-:W-:Y:S02]  /*1020*/  FSETP.NEU.FTZ.AND P0, PT, |R3|.reuse, +INF , PT ;  /* 0x7f8000000300780b */ /* 0x040fe40003f1d200 */
[----:B------:R-:W-:Y:S02]  /*1030*/  FSETP.NEU.FTZ.AND P2, PT, |R0|, +INF , PT ;  /* 0x7f8000000000780b */ /* 0x000fe40003f5d200 */
[----:B------:R-:W-:-:S11]  /*1040*/  FSETP.NEU.FTZ.AND P1, PT, |R3|, +INF , PT ;  /* 0x7f8000000300780b */ /* 0x000fd60003f3d200 */
[----:B------:R-:W-:Y:S05]  /*1050*/  @!P2 BRA !P0, `(.L_x_22) ;  /* 0x00000004002ca947 */ /* 0x000fea0004000000 */
[----:B------:R-:W-:-:S04]  /*1060*/  LOP3.LUT P0, RZ, R3, 0x7fffffff, RZ, 0xc0, !PT ;  /* 0x7fffffff03ff7812 */ /* 0x000fc8000780c0ff */
[----:B------:R-:W-:-:S13]  /*1070*/  PLOP3.LUT P0, PT, P2, P0, PT, 0x2f, 0xf2 ;  /* 0x0000000000f2781c */ /* 0x000fda0001700577 */
[----:B------:R-:W-:Y:S05]  /*1080*/  @P0 BRA `(.L_x_23) ;  /* 0x0000000400180947 */ /* 0x000fea0003800000 */
[----:B------:R-:W-:-:S04]  /*1090*/  LOP3.LUT P0, RZ, R8, 0x7fffffff, RZ, 0xc0, !PT ;  /* 0x7fffffff08ff7812 */ /* 0x000fc8000780c0ff */
[----:B------:R-:W-:-:S13]  /*10a0*/  PLOP3.LUT P0, PT, P1, P0, PT, 0x2f, 0xf2 ;  /* 0x0000000000f2781c */ /* 0x000fda0000f00577 */
[----:B------:R-:W-:Y:S05]  /*10b0*/  @P0 BRA `(.L_x_24) ;  /* 0x0000000400000947 */ /* 0x000fea0003800000 */
[----:B------:R-:W-:Y:S02]  /*10c0*/  ISETP.GE.AND P0, PT, R9, RZ, PT ;  /* 0x000000ff0900720c */ /* 0x000fe40003f06270 */
[----:B------:R-:W-:-:S11]  /*10d0*/  ISETP.GE.AND P1, PT, R10, RZ, PT ;  /* 0x000000ff0a00720c */ /* 0x000fd60003f26270 */
[----:B------:R-:W-:Y:S02]  /*10e0*/  @P0 IMAD.MOV.U32 R7, RZ, RZ, RZ ;  /* 0x000000ffff070224 */ /* 0x000fe400078e00ff */
[----:B------:R-:W-:Y:S01]  /*10f0*/  @!P0 FFMA R3, R3, 1.84467440737095516160e+19, RZ ;  /* 0x5f80000003038823 */ /* 0x000fe200000000ff */
[----:B------:R-:W-:Y:S02]  /*1100*/  @!P0 IMAD.MOV.U32 R7, RZ, RZ, -0x40 ;  /* 0xffffffc0ff078424 */ /* 0x000fe400078e00ff */
[----:B------:R-:W-:Y:S02]  /*1110*/  @!P1 FFMA R8, R0, 1.84467440737095516160e+19, RZ ;  /* 0x5f80000000089823 */ /* 0x000fe400000000ff */
[----:B------:R-:W-:-:S07]  /*1120*/  @!P1 VIADD R7, R7, 0x40 ;  /* 0x0000004007079836 */ /* 0x000fce0000000000 */
.L_x_20:
[----:B------:R-:W-:Y:S01]  /*1130*/  LEA R9, R15, 0xc0800000, 0x17 ;  /* 0xc08000000f097811 */ /* 0x000fe200078eb8ff */
[----:B------:R-:W-:Y:S04]  /*1140*/  BSSY.RECONVERGENT B3, `(.L_x_25) ;  /* 0x0000036000037945 */ /* 0x000fe80003800200 */
[----:B------:R-:W-:Y:S02]  /*1150*/  IMAD.IADD R9, R8, 0x1, -R9 ;  /* 0x0000000108097824 */ /* 0x000fe400078e0a09 */
[----:B------:R-:W-:Y:S02]  /*1160*/  VIADD R8, R12, 0xffffff81 ;  /* 0xffffff810c087836 */ /* 0x000fe40000000000 */
[----:B------:R-:W0:Y:S01]  /*1170*/  MUFU.RCP R10, R9 ;  /* 0x00000009000a7308 */ /* 0x000e220000001000 */
[----:B------:R-:W-:Y:S01]  /*1180*/  FADD.FTZ R11, -R9, -RZ ;  /* 0x800000ff090b7221 */ /* 0x000fe20000010100 */
[C---:B------:R-:W-:Y:S01]  /*1190*/  IMAD R0, R8.reuse, -0x800000, R3 ;  /* 0xff80000008007824 */ /* 0x040fe200078e0203 */
[----:B------:R-:W-:-:S05]  /*11a0*/  IADD3 R8, PT, PT, R8, 0x7f, -R15 ;  /* 0x0000007f08087810 */ /* 0x000fca0007ffe80f */
[----:B------:R-:W-:Y:S02]  /*11b0*/  IMAD.IADD R8, R8, 0x1, R7 ;  /* 0x0000000108087824 */ /* 0x000fe400078e0207 */
[----:B0-----:R-:W-:-:S04]  /*11c0*/  FFMA R13, R10, R11, 1 ;  /* 0x3f8000000a0d7423 */ /* 0x001fc8000000000b */
[----:B------:R-:W-:-:S04]  /*11d0*/  FFMA R12, R10, R13, R10 ;  /* 0x0000000d0a0c7223 */ /* 0x000fc8000000000a */
[----:B------:R-:W-:-:S04]  /*11e0*/  FFMA R3, R0, R12, RZ ;  /* 0x0000000c00037223 */ /* 0x000fc800000000ff */
[----:B------:R-:W-:-:S04]  /*11f0*/  FFMA R10, R11, R3, R0 ;  /* 0x000000030b0a7223 */ /* 0x000fc80000000000 */
[----:B------:R-:W-:-:S04]  /*1200*/  FFMA R13, R12, R10, R3 ;  /* 0x0000000a0c0d7223 */ /* 0x000fc80000000003 */
[----:B------:R-:W-:-:S04]  /*1210*/  FFMA R10, R11, R13, R0 ;  /* 0x0000000d0b0a7223 */ /* 0x000fc80000000000 */
[----:B------:R-:W-:-:S05]  /*1220*/  FFMA R0, R12, R10, R13 ;  /* 0x0000000a0c007223 */ /* 0x000fca000000000d */
[----:B------:R-:W-:-:S04]  /*1230*/  SHF.R.U32.HI R3, RZ, 0x17, R0 ;  /* 0x00000017ff037819 */ /* 0x000fc80000011600 */
[----:B------:R-:W-:-:S05]  /*1240*/  LOP3.LUT R3, R3, 0xff, RZ, 0xc0, !PT ;  /* 0x000000ff03037812 */ /* 0x000fca00078ec0ff */
[----:B------:R-:W-:-:S04]  /*1250*/  IMAD.IADD R9, R3, 0x1, R8 ;  /* 0x0000000103097824 */ /* 0x000fc800078e0208 */
[----:B------:R-:W-:-:S05]  /*1260*/  VIADD R3, R9, 0xffffffff ;  /* 0xffffffff09037836 */ /* 0x000fca0000000000 */
[----:B------:R-:W-:-:S13]  /*1270*/  ISETP.GE.U32.AND P0, PT, R3, 0xfe, PT ;  /* 0x000000fe0300780c */ /* 0x000fda0003f06070 */
[----:B------:R-:W-:Y:S05]  /*1280*/  @!P0 BRA `(.L_x_26) ;  /* 0x0000000000808947 */ /* 0x000fea0003800000 */
[----:B------:R-:W-:-:S13]  /*1290*/  ISETP.GT.AND P0, PT, R9, 0xfe, PT ;  /* 0x000000fe0900780c */ /* 0x000fda0003f04270 */
[----:B------:R-:W-:Y:S05]  /*12a0*/  @P0 BRA `(.L_x_27) ;  /* 0x00000000006c0947 */ /* 0x000fea0003800000 */
[----:B------:R-:W-:-:S13]  /*12b0*/  ISETP.GE.AND P0, PT, R9, 0x1, PT ;  /* 0x000000010900780c */ /* 0x000fda0003f06270 */
[----:B------:R-:W-:Y:S05]  /*12c0*/  @P0 BRA `(.L_x_28) ;  /* 0x0000000000740947 */ /* 0x000fea0003800000 */
[----:B------:R-:W-:Y:S02]  /*12d0*/  ISETP.GE.AND P0, PT, R9, -0x18, PT ;  /* 0xffffffe80900780c */ /* 0x000fe40003f06270 */
[----:B------:R-:W-:-:S11]  /*12e0*/  LOP3.LUT R0, R0, 0x80000000, RZ, 0xc0, !PT ;  /* 0x8000000000007812 */ /* 0x000fd600078ec0ff */
[----:B------:R-:W-:Y:S05]  /*12f0*/  @!P0 BRA `(.L_x_28) ;  /* 0x0000000000688947 */ /* 0x000fea0003800000 */
[CCC-:B------:R-:W-:Y:S01]  /*1300*/  FFMA.RZ R3, R12.reuse, R10.reuse, R13.reuse ;  /* 0x0000000a0c037223 */ /* 0x1c0fe2000000c00d */
[CCC-:B------:R-:W-:Y:S01]  /*1310*/  FFMA.RM R8, R12.reuse, R10.reuse, R13.reuse ;  /* 0x0000000a0c087223 */ /* 0x1c0fe2000000400d */
[C---:B------:R-:W-:Y:S02]  /*1320*/  ISETP.NE.AND P2, PT, R9.reuse, RZ, PT ;  /* 0x000000ff0900720c */ /* 0x040fe40003f45270 */
[----:B------:R-:W-:Y:S02]  /*1330*/  ISETP.NE.AND P1, PT, R9, RZ, PT ;  /* 0x000000ff0900720c */ /* 0x000fe40003f25270 */
[----:B------:R-:W-:Y:S01]  /*1340*/  LOP3.LUT R7, R3, 0x7fffff, RZ, 0xc0, !PT ;  /* 0x007fffff03077812 */ /* 0x000fe200078ec0ff */
[----:B------:R-:W-:Y:S01]  /*1350*/  FFMA.RP R3, R12, R10, R13 ;  /* 0x0000000a0c037223 */ /* 0x000fe2000000800d */
[----:B------:R-:W-:Y:S02]  /*1360*/  VIADD R10, R9, 0x20 ;  /* 0x00000020090a7836 */ /* 0x000fe40000000000 */
[----:B------:R-:W-:Y:S01]  /*1370*/  LOP3.LUT R7, R7, 0x800000, RZ, 0xfc, !PT ;  /* 0x0080000007077812 */ /* 0x000fe200078efcff */
[----:B------:R-:W-:Y:S01]  /*1380*/  IMAD.MOV R9, RZ, RZ, -R9 ;  /* 0x000000ffff097224 */ /* 0x000fe200078e0a09 */
[----:B------:R-:W-:-:S02]  /*1390*/  FSETP.NEU.FTZ.AND P0, PT, R3, R8, PT ;  /* 0x000000080300720b */ /* 0x000fc40003f1d000 */
[----:B------:R-:W-:Y:S02]  /*13a0*/  SHF.L.U32 R10, R7, R10, RZ ;  /* 0x0000000a070a7219 */ /* 0x000fe400000006ff */
[----:B------:R-:W-:Y:S02]  /*13b0*/  SEL R8, R9, RZ, P2 ;  /* 0x000000ff09087207 */ /* 0x000fe40001000000 */
[----:B------:R-:W-:Y:S02]  /*13c0*/  ISETP.NE.AND P1, PT, R10, RZ, P1 ;  /* 0x000000ff0a00720c */ /* 0x000fe40000f25270 */
[----:B------:R-:W-:Y:S02]  /*13d0*/  SHF.R.U32.HI R8, RZ, R8, R7 ;  /* 0x00000008ff087219 */ /* 0x000fe40000011607 */
[----:B------:R-:W-:Y:S02]  /*13e0*/  PLOP3.LUT P0, PT, P0, P1, PT, 0xf8, 0x8f ;  /* 0x00000000008f781c */ /* 0x000fe40000703f70 */
[----:B------:R-:W-:-:S02]  /*13f0*/  SHF.R.U32.HI R10, RZ, 0x1, R8 ;  /* 0x00000001ff0a7819 */ /* 0x000fc40000011608 */
[----:B------:R-:W-:-:S04]  /*1400*/  SEL R3, RZ, 0x1, !P0 ;  /* 0x00000001ff037807 */ /* 0x000fc80004000000 */
[----:B------:R-:W-:-:S04]  /*1410*/  LOP3.LUT R3, R3, 0x1, R10, 0xf8, !PT ;  /* 0x0000000103037812 */ /* 0x000fc800078ef80a */
[----:B------:R-:W-:-:S05]  /*1420*/  LOP3.LUT R3, R3, R8, RZ, 0xc0, !PT ;  /* 0x0000000803037212 */ /* 0x000fca00078ec0ff */
[----:B------:R-:W-:-:S05]  /*1430*/  IMAD.IADD R3, R10, 0x1, R3 ;  /* 0x000000010a037824 */ /* 0x000fca00078e0203 */
[----:B------:R-:W-:Y:S01]  /*1440*/  LOP3.LUT R0, R3, R0, RZ, 0xfc, !PT ;  /* 0x0000000003007212 */ /* 0x000fe200078efcff */
[----:B------:R-:W-:Y:S06]  /*1450*/  BRA `(.L_x_28) ;  /* 0x0000000000107947 */ /* 0x000fec0003800000 */
.L_x_27:
[----:B------:R-:W-:-:S04]  /*1460*/  LOP3.LUT R0, R0, 0x80000000, RZ, 0xc0, !PT ;  /* 0x8000000000007812 */ /* 0x000fc800078ec0ff */
[----:B------:R-:W-:Y:S01]  /*1470*/  LOP3.LUT R0, R0, 0x7f800000, RZ, 0xfc, !PT ;  /* 0x7f80000000007812 */ /* 0x000fe200078efcff */
[----:B------:R-:W-:Y:S06]  /*1480*/  BRA `(.L_x_28) ;  /* 0x0000000000047947 */ /* 0x000fec0003800000 */
.L_x_26:
[----:B------:R-:W-:-:S07]  /*1490*/  IMAD R0, R8, 0x800000, R0 ;  /* 0x0080000008007824 */ /* 0x000fce00078e0200 */
.L_x_28:
[----:B------:R-:W-:Y:S05]  /*14a0*/  BSYNC.RECONVERGENT B3 ;  /* 0x0000000000037941 */ /* 0x000fea0003800200 */
.L_x_25:
[----:B------:R-:W-:Y:S05]  /*14b0*/  BRA `(.L_x_29) ;  /* 0x0000000000207947 */ /* 0x000fea0003800000 */
.L_x_24:
[----:B------:R-:W-:-:S04]  /*14c0*/  LOP3.LUT R0, R8, 0x80000000, R3, 0x48, !PT ;  /* 0x8000000008007812 */ /* 0x000fc800078e4803 */
[----:B------:R-:W-:Y:S01]  /*14d0*/  LOP3.LUT R0, R0, 0x7f800000, RZ, 0xfc, !PT ;  /* 0x7f80000000007812 */ /* 0x000fe200078efcff */
[----:B------:R-:W-:Y:S06]  /*14e0*/  BRA `(.L_x_29) ;  /* 0x0000000000147947 */ /* 0x000fec0003800000 */
.L_x_23:
[----:B------:R-:W-:Y:S01]  /*14f0*/  LOP3.LUT R0, R8, 0x80000000, R3, 0x48, !PT ;  /* 0x8000000008007812 */ /* 0x000fe200078e4803 */
[----:B------:R-:W-:Y:S06]  /*1500*/  BRA `(.L_x_29) ;  /* 0x00000000000c7947 */ /* 0x000fec0003800000 */
.L_x_22:
[----:B------:R-:W0:Y:S01]  /*1510*/  MUFU.RSQ R0, -QNAN ;  /* 0xffc0000000007908 */ /* 0x000e220000001400 */
[----:B------:R-:W-:Y:S05]  /*1520*/  BRA `(.L_x_29) ;  /* 0x0000000000047947 */ /* 0x000fea0003800000 */
.L_x_21:
[----:B------:R-:W-:-:S07]  /*1530*/  FADD.FTZ R0, R3, R0 ;  /* 0x0000000003007221 */ /* 0x000fce0000010000 */
.L_x_29:
[----:B------:R-:W-:Y:S05]  /*1540*/  BSYNC.RECONVERGENT B2 ;  /* 0x0000000000027941 */ /* 0x000fea0003800200 */
.L_x_19:
[----:B------:R-:W-:-:S04]  /*1550*/  IMAD.MOV.U32 R7, RZ, RZ, 0x0 ;  /* 0x00000000ff077424 */ /* 0x000fc800078e00ff */
[----:B0-----:R-:W-:Y:S05]  /*1560*/  RET.REL.NODEC R6 `(_Z12kernel3D_optPfS_ii) ;  /* 0xffffffe806a47950 */ /* 0x001fea0003c3ffff */
.L_x_30:
[----:B------:R-:W-:-:S00]  /*1570*/  BRA `(.L_x_30) ;  /* 0xfffffffc00fc7947 */ /* 0x000fc0000383ffff */
[----:B------:R-:W-:-:S00]  /*1580*/  NOP ;  /* 0x0000000000007918 */ /* 0x000fc00000000000 */
[----:B------:R-:W-:-:S00]  /*1590*/  NOP ;  /* 0x0000000000007918 */ /* 0x000fc00000000000 */
[----:B------:R-:W-:-:S00]  /*15a0*/  NOP ;  /* 0x0000000000007918 */ /* 0x000fc00000000000 */
[----:B------:R-:W-:-:S00]  /*15b0*/  NOP ;  /* 0x0000000000007918 */ /* 0x000fc00000000000 */
[----:B------:R-:W-:-:S00]  /*15c0*/  NOP ;  /* 0x0000000000007918 */ /* 0x000fc00000000000 */
[----:B------:R-:W-:-:S00]  /*15d0*/  NOP ;  /* 0x0000000000007918 */ /* 0x000fc00000000000 */
[----:B------:R-:W-:-:S00]  /*15e0*/  NOP ;  /* 0x0000000000007918 */ /* 0x000fc00000000000 */
[----:B------:R-:W-:-:S00]  /*15f0*/  NOP ;  /* 0x0000000000007918 */ /* 0x000fc00000000000 */
.L_x_110:


//--------------------- .text._Z14kernel3D_basicPfS_ii --------------------------
	.section	.text._Z14kernel3D_basicPfS_ii,"ax",@progbits
	.align	128
        .global         _Z14kernel3D_basicPfS_ii
        .type           _Z14kernel3D_basicPfS_ii,@function
        .size           _Z14kernel3D_basicPfS_ii,(.L_x_111 - _Z14kernel3D_basicPfS_ii)
        .other          _Z14kernel3D_basicPfS_ii,@"STO_CUDA_ENTRY STV_DEFAULT"
_Z14kernel3D_basicPfS_ii:
.text._Z14kernel3D_basicPfS_ii:
[----:B------:R-:W-:Y:S01]  /*0000*/  LDC R1, c[0x0][0x37c] ;  /* 0x0000df00ff017b82 */ /* 0x000fe20000000800 */
[----:B------:R-:W0:Y:S07]  /*0010*/  S2R R3, SR_TID.X ;  /* 0x0000000000037919 */ /* 0x000e2e0000002100 */
[----:B------:R-:W0:Y:S01]  /*0020*/  S2UR UR4, SR_CTAID.X ;  /* 0x00000000000479c3 */ /* 0x000e220000002500 */
[----:B------:R-:W1:Y:S01]  /*0030*/  S2R R5, SR_TID.Y ;  /* 0x0000000000057919 */ /* 0x000e620000002200 */
[----:B------:R-:W2:Y:S06]  /*0040*/  S2R R7, SR_TID.Z ;  /* 0x0000000000077919 */ /* 0x000eac0000002300 */
[----:B------:R-:W0:Y:S08]  /*0050*/  LDC R0, c[0x0][0x360] ;  /* 0x0000d800ff007b82 */ /* 0x000e300000000800 */
[----:B------:R-:W1:Y:S08]  /*0060*/  S2UR UR5, SR_CTAID.Y ;  /* 0x00000000000579c3 */ /* 0x000e700000002600 */
[----:B------:R-:W1:Y:S08]  /*0070*/  LDC R2, c[0x0][0x364] ;  /* 0x0000d900ff027b82 */ /* 0x000e700000000800 */
[----:B------:R-:W2:Y:S01]  /*0080*/  S2UR UR6, SR_CTAID.Z ;  /* 0x00000000000679c3 */ /* 0x000ea20000002700 */
[----:B0-----:R-:W-:-:S07]  /*0090*/  IMAD R0, R0, UR4, R3 ;  /* 0x0000000400007c24 */ /* 0x001fce000f8e0203 */
[----:B------:R-:W2:Y:S08]  /*00a0*/  LDC R4, c[0x0][0x368] ;  /* 0x0000da00ff047b82 */ /* 0x000eb00000000800 */
[----:B------:R-:W0:Y:S01]  /*00b0*/  LDC.64 R8, c[0x0][0x390] ;  /* 0x0000e400ff087b82 */ /* 0x000e220000000a00 */
[----:B-1----:R-:W-:Y:S02]  /*00c0*/  IMAD R3, R2, UR5, R5 ;  /* 0x0000000502037c24 */ /* 0x002fe4000f8e0205 */
[----:B--2---:R-:W-:-:S05]  /*00d0*/  IMAD R2, R4, UR6, R7 ;  /* 0x0000000604027c24 */ /* 0x004fca000f8e0207 */
[----:B------:R-:W-:-:S04]  /*00e0*/  VIMNMX3 R5, R0, R3, R2, !PT ;  /* 0x000000030005720f */ /* 0x000fc80007800102 */
[----:B0-----:R-:W-:-:S13]  /*00f0*/  ISETP.GE.AND P0, PT, R5, R8, PT ;  /* 0x000000080500720c */ /* 0x001fda0003f06270 */
[----:B------:R-:W-:Y:S05]  /*0100*/  @P0 EXIT ;  /* 0x000000000000094d */ /* 0x000fea0003800000 */
[C---:B------:R-:W-:Y:S01]  /*0110*/  ISETP.GE.AND P0, PT, R9.reuse, -0x1, PT ;  /* 0xffffffff0900780c */ /* 0x040fe20003f06270 */
[----:B------:R-:W0:Y:S01]  /*0120*/  LDCU.64 UR6, c[0x0][0x358] ;  /* 0x00006b00ff0677ac */ /* 0x000e220008000a00 */
[----:B------:R-:W-:Y:S01]  /*0130*/  LEA.HI R5, R9, R9, RZ, 0x1 ;  /* 0x0000000909057211 */ /* 0x000fe200078f08ff */
[----:B------:R-:W-:Y:S02]  /*0140*/  IMAD.MOV.U32 R4, RZ, RZ, RZ ;  /* 0x000000ffff047224 */ /* 0x000fe400078e00ff */
[----:B------:R-:W-:-:S08]  /*0150*/  IMAD.MOV.U32 R7, RZ, RZ, RZ ;  /* 0x000000ffff077224 */ /* 0x000fd000078e00ff */
[----:B------:R-:W-:Y:S05]  /*0160*/  @!P0 BRA `(.L_x_31) ;  /* 0x0000000800cc8947 */ /* 0x000fea0003800000 */
[----:B------:R-:W-:Y:S01]  /*0170*/  SHF.R.S32.HI R5, RZ, 0x1, R5 ;  /* 0x00000001ff057819 */ /* 0x000fe20000011405 */
[----:B------:R-:W-:Y:S02]  /*0180*/  IMAD.MOV.U32 R4, RZ, RZ, RZ ;  /* 0x000000ffff047224 */ /* 0x000fe400078e00ff */
[----:B------:R-:W-:Y:S01]  /*0190*/  IMAD.MOV.U32 R7, RZ, RZ, RZ ;  /* 0x000000ffff077224 */ /* 0x000fe200078e00ff */
[----:B------:R-:W-:Y:S01]  /*01a0*/  IABS R6, R5 ;  /* 0x0000000500067213 */ /* 0x000fe20000000000 */
[--C-:B------:R-:W-:Y:S02]  /*01b0*/  IMAD.MOV R9, RZ, RZ, -R5.reuse ;  /* 0x000000ffff097224 */ /* 0x100fe400078e0a05 */
[----:B------:R-:W-:Y:S02]  /*01c0*/  IMAD.IADD R8, R0, 0x1, -R5 ;  /* 0x0000000100087824 */ /* 0x000fe400078e0a05 */
[----:B------:R-:W-:-:S04]  /*01d0*/  IMAD.IADD R6, R5, 0x1, R6 ;  /* 0x0000000105067824 */ /* 0x000fc800078e0206 */
[----:B------:R-:W-:-:S05]  /*01e0*/  VIADD R11, R6, 0x1 ;  /* 0x00000001060b7836 */ /* 0x000fca0000000000 */
[C---:B------:R-:W-:Y:S02]  /*01f0*/  LOP3.LUT R12, R11.reuse, 0xfffffff8, RZ, 0xc0, !PT ;  /* 0xfffffff80b0c7812 */ /* 0x040fe400078ec0ff */
[C---:B------:R-:W-:Y:S02]  /*0200*/  LOP3.LUT R10, R11.reuse, 0x7, RZ, 0xc0, !PT ;  /* 0x000000070b0a7812 */ /* 0x040fe400078ec0ff */
[----:B------:R-:W-:Y:S01]  /*0210*/  LOP3.LUT R11, R11, 0x3, RZ, 0xc0, !PT ;  /* 0x000000030b0b7812 */ /* 0x000fe200078ec0ff */
[----:B------:R-:W-:-:S07]  /*0220*/  IMAD.MOV R12, RZ, RZ, -R12 ;  /* 0x000000ffff0c7224 */ /* 0x000fce00078e0a0c */
.L_x_39:
[----:B------:R-:W1:Y:S01]  /*0230*/  LDCU UR4, c[0x0][0x390] ;  /* 0x00007200ff0477ac */ /* 0x000e620008000800 */
[----:B------:R-:W-:Y:S01]  /*0240*/  IMAD.IADD R13, R2, 0x1, R9 ;  /* 0x00000001020d7824 */ /* 0x000fe200078e0209 */
[----:B------:R-:W-:Y:S01]  /*0250*/  IABS R14, R5 ;  /* 0x00000005000e7213 */ /* 0x000fe20000000000 */
[----:B------:R-:W-:-:S03]  /*0260*/  IMAD.MOV R16, RZ, RZ, -R5 ;  /* 0x000000ffff107224 */ /* 0x000fc600078e0a05 */
[C---:B------:R-:W-:Y:S01]  /*0270*/  ISETP.NE.AND P5, PT, R9.reuse, R14, PT ;  /* 0x0000000e0900720c */ /* 0x040fe20003fa5270 */
[----:B------:R-:W-:Y:S02]  /*0280*/  VIADD R9, R9, 0x1 ;  /* 0x0000000109097836 */ /* 0x000fe40000000000 */
[----:B------:R-:W-:Y:S01]  /*0290*/  IMAD.MOV.U32 R18, RZ, RZ, R16 ;  /* 0x000000ffff127224 */ /* 0x000fe200078e0010 */
[----:B-1----:R-:W-:-:S04]  /*02a0*/  ISETP.GE.AND P0, PT, R13, UR4, PT ;  /* 0x000000040d007c0c */ /* 0x002fc8000bf06270 */
[----:B------:R-:W-:-:S13]  /*02b0*/  ISETP.GT.AND P0, PT, R13, -0x1, !P0 ;  /* 0xffffffff0d00780c */ /* 0x000fda0004704270 */
.L_x_38:
[----:B------:R-:W1:Y:S01]  /*02c0*/  LDCU UR4, c[0x0][0x390] ;  /* 0x00007200ff0477ac */ /* 0x000e620008000800 */
[----:B------:R-:W-:Y:S01]  /*02d0*/  ISETP.GE.U32.AND P2, PT, R6, 0x7, PT ;  /* 0x000000070600780c */ /* 0x000fe20003f46070 */
[----:B------:R-:W-:Y:S01]  /*02e0*/  IMAD.IADD R14, R3, 0x1, R18 ;  /* 0x00000001030e7824 */ /* 0x000fe200078e0212 */
[----:B------:R-:W-:Y:S01]  /*02f0*/  IABS R15, R5 ;  /* 0x00000005000f7213 */ /* 0x000fe20000000000 */
[----:B------:R-:W-:-:S03]  /*0300*/  IMAD.MOV.U32 R21, RZ, RZ, R16 ;  /* 0x000000ffff157224 */ /* 0x000fc600078e0010 */
[C---:B------:R-:W-:Y:S01]  /*0310*/  ISETP.NE.AND P6, PT, R18.reuse, R15, PT ;  /* 0x0000000f1200720c */ /* 0x040fe20003fc5270 */
[----:B------:R-:W-:Y:S01]  /*0320*/  VIADD R18, R18, 0x1 ;  /* 0x0000000112127836 */ /* 0x000fe20000000000 */
[----:B-1----:R-:W-:Y:S01]  /*0330*/  ISETP.GE.AND P1, PT, R14, UR4, PT ;  /* 0x000000040e007c0c */ /* 0x002fe2000bf26270 */
[----:B------:R-:W-:-:S03]  /*0340*/  IMAD R17, R13, UR4, R14 ;  /* 0x000000040d117c24 */ /* 0x000fc6000f8e020e */
[----:B------:R-:W-:Y:S01]  /*0350*/  ISETP.GT.AND P1, PT, R14, -0x1, !P1 ;  /* 0xffffffff0e00780c */ /* 0x000fe20004f24270 */
[----:B------:R-:W-:-:S12]  /*0360*/  @!P2 BRA `(.L_x_32) ;  /* 0x000000040018a947 */ /* 0x000fd80003800000 */
[----:B------:R-:W-:Y:S01]  /*0370*/  IADD3 R21, PT, PT, -R5, 0x3, RZ ;  /* 0x0000000305157810 */ /* 0x000fe20007ffe1ff */
[--C-:B------:R-:W-:Y:S01]  /*0380*/  IMAD R19, R17, UR4, R8.reuse ;  /* 0x0000000411137c24 */ /* 0x100fe2000f8e0208 */
[----:B------:R-:W1:Y:S01]  /*0390*/  LDCU UR5, c[0x0][0x390] ;  /* 0x00007200ff0577ac */ /* 0x000e620008000800 */
[----:B------:R-:W-:Y:S02]  /*03a0*/  IMAD.MOV.U32 R20, RZ, RZ, R8 ;  /* 0x000000ffff147224 */ /* 0x000fe400078e0008 */
[----:B------:R-:W-:-:S07]  /*03b0*/  IMAD.MOV.U32 R22, RZ, RZ, R12 ;  /* 0x000000ffff167224 */ /* 0x000fce00078e000c */
.L_x_33:
[----:B------:R-:W2:Y:S01]  /*03c0*/  LDC.64 R14, c[0x0][0x380] ;  /* 0x0000e000ff0e7b82 */ /* 0x000ea20000000a00 */
[----:B-1----:R-:W-:Y:S01]  /*03d0*/  UMOV UR4, UR5 ;  /* 0x0000000500047c82 */ /* 0x002fe20008000000 */
[C---:B------:R-:W-:Y:S01]  /*03e0*/  VIADD R23, R20.reuse, 0x1 ;  /* 0x0000000114177836 */ /* 0x040fe20000000000 */
[----:B------:R-:W-:-:S04]  /*03f0*/  ISETP.GE.AND P3, PT, R20, UR4, PT ;  /* 0x0000000414007c0c */ /* 0x000fc8000bf66270 */
[----:B------:R-:W-:Y:S02]  /*0400*/  ISETP.GT.AND P3, PT, R20, -0x1, !P3 ;  /* 0xffffffff1400780c */ /* 0x000fe40005f64270 */
[C---:B------:R-:W-:Y:S02]  /*0410*/  ISETP.GE.AND P2, PT, R23.reuse, UR4, PT ;  /* 0x0000000417007c0c */ /* 0x040fe4000bf46270 */
[----:B------:R-:W-:Y:S02]  /*0420*/  PLOP3.LUT P3, PT, P0, P3, P1, 0x80, 0x0 ;  /* 0x000000000000781c */ /* 0x000fe40000767010 */
[----:B------:R-:W-:-:S04]  /*0430*/  ISETP.GT.AND P2, PT, R23, -0x1, !P2 ;  /* 0xffffffff1700780c */ /* 0x000fc80005744270 */
[----:B------:R-:W-:Y:S01]  /*0440*/  PLOP3.LUT P2, PT, P0, P2, P1, 0x80, 0x0 ;  /* 0x000000000000781c */ /* 0x000fe20000745010 */
[----:B--2---:R-:W-:-:S06]  /*0450*/  IMAD.WIDE R14, R19, 0x4, R14 ;  /* 0x00000004130e7825 */ /* 0x004fcc00078e020e */
[----:B0-----:R-:W2:Y:S06]  /*0460*/  @P3 LDG.E R23, desc[UR6][R14.64] ;  /* 0x000000060e173981 */ /* 0x001eac000c1e1900 */
[----:B------:R-:W3:Y:S01]  /*0470*/  @P2 LDG.E R25, desc[UR6][R14.64+0x4] ;  /* 0x000004060e192981 */ /* 0x000ee2000c1e1900 */
[----:B------:R-:W-:Y:S02]  /*0480*/  VIADD R24, R20, 0x2 ;  /* 0x0000000214187836 */ /* 0x000fe40000000000 */
[----:B------:R-:W-:-:S03]  /*0490*/  @P3 VIADD R7, R7, 0x1 ;  /* 0x0000000107073836 */ /* 0x000fc60000000000 */
[----:B------:R-:W-:Y:S01]  /*04a0*/  ISETP.GE.AND P4, PT, R24, UR4, PT ;  /* 0x0000000418007c0c */ /* 0x000fe2000bf86270 */
[----:B------:R-:W-:-:S03]  /*04b0*/  @P2 VIADD R7, R7, 0x1 ;  /* 0x0000000107072836 */ /* 0x000fc60000000000 */
[----:B------:R-:W-:Y:S01]  /*04c0*/  ISETP.GT.AND P4, PT, R24, -0x1, !P4 ;  /* 0xffffffff1800780c */ /* 0x000fe20006784270 */
[----:B------:R-:W-:-:S03]  /*04d0*/  VIADD R24, R20, 0x3 ;  /* 0x0000000314187836 */ /* 0x000fc60000000000 */
[----:B------:R-:W-:Y:S01]  /*04e0*/  PLOP3.LUT P4, PT, P0, P4, P1, 0x80, 0x0 ;  /* 0x000000000000781c */ /* 0x000fe20000789010 */
[----:B--2---:R-:W-:Y:S01]  /*04f0*/  @P3 FADD R4, R4, R23 ;  /* 0x0000001704043221 */ /* 0x004fe20000000000 */
[----:B------:R-:W-:-:S11]  /*0500*/  ISETP.GE.AND P3, PT, R24, UR4, PT ;  /* 0x0000000418007c0c */ /* 0x000fd6000bf66270 */
[----:B------:R-:W2:Y:S01]  /*0510*/  @P4 LDG.E R23, desc[UR6][R14.64+0x8] ;  /* 0x000008060e174981 */ /* 0x000ea2000c1e1900 */
[----:B---3--:R-:W-:Y:S01]  /*0520*/  @P2 FADD R4, R4, R25 ;  /* 0x0000001904042221 */ /* 0x008fe20000000000 */
[----:B------:R-:W-:Y:S01]  /*0530*/  ISETP.GT.AND P3, PT, R24, -0x1, !P3 ;  /* 0xffffffff1800780c */ /* 0x000fe20005f64270 */
[----:B------:R-:W-:-:S03]  /*0540*/  VIADD R24, R20, 0x4 ;  /* 0x0000000414187836 */ /* 0x000fc60000000000 */
[----:B------:R-:W-:Y:S02]  /*0550*/  PLOP3.LUT P3, PT, P0, P3, P1, 0x80, 0x0 ;  /* 0x000000000000781c */ /* 0x000fe40000767010 */
[----:B------:R-:W-:-:S04]  /*0560*/  ISETP.GE.AND P2, PT, R24, UR4, PT ;  /* 0x0000000418007c0c */ /* 0x000fc8000bf46270 */
[----:B------:R-:W-:-:S04]  /*0570*/  ISETP.GT.AND P2, PT, R24, -0x1, !P2 ;  /* 0xffffffff1800780c */ /* 0x000fc80005744270 */
[----:B------:R-:W-:-:S03]  /*0580*/  PLOP3.LUT P2, PT, P0, P2, P1, 0x80, 0x0 ;  /* 0x000000000000781c */ /* 0x000fc60000745010 */
[----:B------:R-:W3:Y:S10]  /*0590*/  @P3 LDG.E R25, desc[UR6][R14.64+0xc] ;  /* 0x00000c060e193981 */ /* 0x000ef4000c1e1900 */
[----:B------:R-:W4:Y:S01]  /*05a0*/  @P2 LDG.E R27, desc[UR6][R14.64+0x10] ;  /* 0x000010060e1b2981 */ /* 0x000f22000c1e1900 */
[----:B------:R-:W-:-:S02]  /*05b0*/  @P4 VIADD R7, R7, 0x1 ;  /* 0x0000000107074836 */ /* 0x000fc40000000000 */
[----:B------:R-:W-:Y:S02]  /*05c0*/  VIADD R24, R20, 0x6 ;  /* 0x0000000614187836 */ /* 0x000fe40000000000 */
[----:B------:R-:W-:-:S04]  /*05d0*/  @P3 VIADD R7, R7, 0x1 ;  /* 0x0000000107073836 */ /* 0x000fc80000000000 */
[----:B------:R-:W-:Y:S02]  /*05e0*/  @P2 VIADD R7, R7, 0x1 ;  /* 0x0000000107072836 */ /* 0x000fe40000000000 */
[----:B--2---:R-:W-:Y:S01]  /*05f0*/  @P4 FADD R4, R4, R23 ;  /* 0x0000001704044221 */ /* 0x004fe20000000000 */
[----:B------:R-:W-:-:S04]  /*0600*/  IADD3 R23, PT, PT, R20, 0x5, RZ ;  /* 0x0000000514177810 */ /* 0x000fc80007ffe0ff */
[----:B------:R-:W-:-:S04]  /*0610*/  ISETP.GE.AND P4, PT, R23, UR4, PT ;  /* 0x0000000417007c0c */ /* 0x000fc8000bf86270 */
[----:B------:R-:W-:Y:S01]  /*0620*/  ISETP.GT.AND P4, PT, R23, -0x1, !P4 ;  /* 0xffffffff1700780c */ /* 0x000fe20006784270 */
[----:B------:R-:W-:-:S03]  /*0630*/  VIADD R23, R20, 0x7 ;  /* 0x0000000714177836 */ /* 0x000fc60000000000 */
[----:B------:R-:W-:Y:S01]  /*0640*/  PLOP3.LUT P4, PT, P0, P4, P1, 0x80, 0x0 ;  /* 0x000000000000781c */ /* 0x000fe20000789010 */
[----:B---3--:R-:W-:Y:S01]  /*0650*/  @P3 FADD R4, R4, R25 ;  /* 0x0000001904043221 */ /* 0x008fe20000000000 */
[----:B------:R-:W-:-:S04]  /*0660*/  ISETP.GE.AND P3, PT, R24, UR4, PT ;  /* 0x0000000418007c0c */ /* 0x000fc8000bf66270 */
[----:B------:R-:W-:Y:S01]  /*0670*/  ISETP.GT.AND P3, PT, R24, -0x1, !P3 ;  /* 0xffffffff1800780c */ /* 0x000fe20005f64270 */
[----:B----4-:R-:W-:Y:S01]  /*0680*/  @P2 FADD R4, R4, R27 ;  /* 0x0000001b04042221 */ /* 0x010fe20000000000 */
[C---:B------:R-:W-:Y:S02]  /*0690*/  ISETP.GE.AND P2, PT, R23.reuse, UR4, PT ;  /* 0x0000000417007c0c */ /* 0x040fe4000bf46270 */
[----:B------:R-:W-:Y:S02]  /*06a0*/  PLOP3.LUT P3, PT, P0, P3, P1, 0x80, 0x0 ;  /* 0x000000000000781c */ /* 0x000fe40000767010 */
[----:B------:R-:W-:Y:S02]  /*06b0*/  ISETP.GT.AND P2, PT, R23, -0x1, !P2 ;  /* 0xffffffff1700780c */ /* 0x000fe40005744270 */
[----:B------:R-:W2:Y:S02]  /*06c0*/  @P4 LDG.E R23, desc[UR6][R14.64+0x14] ;  /* 0x000014060e174981 */ /* 0x000ea4000c1e1900 */
[----:B------:R-:W-:-:S07]  /*06d0*/  PLOP3.LUT P2, PT, P0, P2, P1, 0x80, 0x0 ;  /* 0x000000000000781c */ /* 0x000fce0000745010 */
[----:B------:R-:W3:Y:S06]  /*06e0*/  @P3 LDG.E R25, desc[UR6][R14.64+0x18] ;  /* 0x000018060e193981 */ /* 0x000eec000c1e1900 */
[----:B------:R-:W4:Y:S01]  /*06f0*/  @P2 LDG.E R27, desc[UR6][R14.64+0x1c] ;  /* 0x00001c060e1b2981 */ /* 0x000f22000c1e1900 */
[----:B------:R-:W-:Y:S02]  /*0700*/  VIADD R22, R22, 0x8 ;  /* 0x0000000816167836 */ /* 0x000fe40000000000 */
[----:B------:R-:W-:-:S04]  /*0710*/  @P4 VIADD R7, R7, 0x1 ;  /* 0x0000000107074836 */ /* 0x000fc80000000000 */
[----:B------:R-:W-:Y:S02]  /*0720*/  @P3 VIADD R7, R7, 0x1 ;  /* 0x0000000107073836 */ /* 0x000fe40000000000 */
[----:B------:R-:W-:Y:S02]  /*0730*/  VIADD R21, R21, 0x8 ;  /* 0x0000000815157836 */ /* 0x000fe40000000000 */
[----:B------:R-:W-:Y:S02]  /*0740*/  VIADD R19, R19, 0x8 ;  /* 0x0000000813137836 */ /* 0x000fe40000000000 */
[----:B------:R-:W-:Y:S02]  /*0750*/  VIADD R20, R20, 0x8 ;  /* 0x0000000814147836 */ /* 0x000fe40000000000 */
[----:B------:R-:W-:Y:S02]  /*0760*/  @P2 VIADD R7, R7, 0x1 ;  /* 0x0000000107072836 */ /* 0x000fe40000000000 */
[----:B--2---:R-:W-:Y:S01]  /*0770*/  @P4 FADD R4, R4, R23 ;  /* 0x0000001704044221 */ /* 0x004fe20000000000 */
[----:B------:R-:W-:-:S03]  /*0780*/  ISETP.NE.AND P4, PT, R22, RZ, PT ;  /* 0x000000ff1600720c */ /* 0x000fc60003f85270 */
[----:B---3--:R-:W-:-:S04]  /*0790*/  @P3 FADD R4, R4, R25 ;  /* 0x0000001904043221 */ /* 0x008fc80000000000 */
[----:B----4-:R-:W-:-:S06]  /*07a0*/  @P2 FADD R4, R4, R27 ;  /* 0x0000001b04042221 */ /* 0x010fcc0000000000 */
[----:B------:R-:W-:Y:S05]  /*07b0*/  @P4 BRA `(.L_x_33) ;  /* 0xfffffffc00004947 */ /* 0x000fea000383ffff */
[----:B------:R-:W-:-:S07]  /*07c0*/  VIADD R21, R21, 0xfffffffd ;  /* 0xfffffffd15157836 */ /* 0x000fce0000000000 */
.L_x_32:
[----:B------:R-:W-:-:S13]  /*07d0*/  ISETP.NE.AND P2, PT, R10, RZ, PT ;  /* 0x000000ff0a00720c */ /* 0x000fda0003f45270 */
[----:B------:R-:W-:Y:S05]  /*07e0*/  @!P2 BRA `(.L_x_34) ;  /* 0x000000040020a947 */ /* 0x000fea0003800000 */
[----:B------:R-:W-:Y:S01]  /*07f0*/  VIADD R14, R10, 0xffffffff ;  /* 0xffffffff0a0e7836 */ /* 0x000fe20000000000 */
[----:B------:R-:W-:-:S04]  /*0800*/  ISETP.NE.AND P4, PT, R11, RZ, PT ;  /* 0x000000ff0b00720c */ /* 0x000fc80003f85270 */
[----:B------:R-:W-:-:S13]  /*0810*/  ISETP.GE.U32.AND P2, PT, R14, 0x3, PT ;  /* 0x000000030e00780c */ /* 0x000fda0003f46070 */
[----:B------:R-:W-:Y:S05]  /*0820*/  @!P2 BRA `(.L_x_35) ;  /* 0x000000000080a947 */ /* 0x000fea0003800000 */
[----:B------:R-:W1:Y:S01]  /*0830*/  LDC.64 R14, c[0x0][0x380] ;  /* 0x0000e000ff0e7b82 */ /* 0x000e620000000a00 */
[----:B------:R-:W-:-:S04]  /*0840*/  IMAD.IADD R22, R0, 0x1, R21 ;  /* 0x0000000100167824 */ /* 0x000fc800078e0215 */
[C---:B------:R-:W-:Y:S01]  /*0850*/  VIADD R19, R22.reuse, 0x1 ;  /* 0x0000000116137836 */ /* 0x040fe20000000000 */
[----:B------:R-:W-:-:S04]  /*0860*/  ISETP.GE.AND P3, PT, R22, UR4, PT ;  /* 0x0000000416007c0c */ /* 0x000fc8000bf66270 */
[----:B------:R-:W-:Y:S02]  /*0870*/  ISETP.GT.AND P3, PT, R22, -0x1, !P3 ;  /* 0xffffffff1600780c */ /* 0x000fe40005f64270 */
[C---:B------:R-:W-:Y:S02]  /*0880*/  ISETP.GE.AND P2, PT, R19.reuse, UR4, PT ;  /* 0x0000000413007c0c */ /* 0x040fe4000bf46270 */
[----:B------:R-:W-:Y:S02]  /*0890*/  PLOP3.LUT P3, PT, P0, P3, P1, 0x80, 0x0 ;  /* 0x000000000000781c */ /* 0x000fe40000767010 */
[----:B------:R-:W-:Y:S01]  /*08a0*/  ISETP.GT.AND P2, PT, R19, -0x1, !P2 ;  /* 0xffffffff1300780c */ /* 0x000fe20005744270 */
[----:B------:R-:W-:-:S03]  /*08b0*/  IMAD R19, R17, UR4, R22 ;  /* 0x0000000411137c24 */ /* 0x000fc6000f8e0216 */
[----:B------:R-:W-:Y:S01]  /*08c0*/  PLOP3.LUT P2, PT, P0, P2, P1, 0x80, 0x0 ;  /* 0x000000000000781c */ /* 0x000fe20000745010 */
[----:B-1----:R-:W-:-:S06]  /*08d0*/  IMAD.WIDE R14, R19, 0x4, R14 ;  /* 0x00000004130e7825 */ /* 0x002fcc00078e020e */
[----:B0-----:R-:W2:Y:S06]  /*08e0*/  @P3 LDG.E R19, desc[UR6][R14.64] ;  /* 0x000000060e133981 */ /* 0x001eac000c1e1900 */
[----:B------:R-:W3:Y:S01]  /*08f0*/  @P2 LDG.E R23, desc[UR6][R14.64+0x4] ;  /* 0x000004060e172981 */ /* 0x000ee2000c1e1900 */
[----:B------:R-:W-:Y:S01]  /*0900*/  IADD3 R20, PT, PT, R22, 0x2, RZ ;  /* 0x0000000216147810 */ /* 0x000fe20007ffe0ff */
[----:B------:R-:W-:-:S04]  /*0910*/  @P3 VIADD R7, R7, 0x1 ;  /* 0x0000000107073836 */ /* 0x000fc80000000000 */
[----:B------:R-:W-:Y:S02]  /*0920*/  @P2 VIADD R7, R7, 0x1 ;  /* 0x0000000107072836 */ /* 0x000fe40000000000 */
[----:B--2---:R-:W-:Y:S01]  /*0930*/  @P3 FADD R4, R4, R19 ;  /* 0x0000001304043221 */ /* 0x004fe20000000000 */
[----:B------:R-:W-:Y:S01]  /*0940*/  VIADD R19, R22, 0x3 ;  /* 0x0000000316137836 */ /* 0x000fe20000000000 */
[----:B------:R-:W-:Y:S02]  /*0950*/  ISETP.GE.AND P3, PT, R20, UR4, PT ;  /* 0x0000000414007c0c */ /* 0x000fe4000bf66270 */
[----:B---3--:R-:W-:Y:S02]  /*0960*/  @P2 FADD R4, R4, R23 ;  /* 0x0000001704042221 */ /* 0x008fe40000000000 */
[----:B------:R-:W-:Y:S02]  /*0970*/  ISETP.GT.AND P3, PT, R20, -0x1, !P3 ;  /* 0xffffffff1400780c */ /* 0x000fe40005f64270 */
[----:B------:R-:W-:-:S02]  /*0980*/  ISETP.GE.AND P2, PT, R19, UR4, PT ;  /* 0x0000000413007c0c */ /* 0x000fc4000bf46270 */
[----:B------:R-:W-:Y:S02]  /*0990*/  PLOP3.LUT P3, PT, P0, P3, P1, 0x80, 0x0 ;  /* 0x000000000000781c */ /* 0x000fe40000767010 */
[----:B------:R-:W-:-:S04]  /*09a0*/  ISETP.GT.AND P2, PT, R19, -0x1, !P2 ;  /* 0xffffffff1300780c */ /* 0x000fc80005744270 */
[----:B------:R-:W-:-:S07]  /*09b0*/  PLOP3.LUT P2, PT, P0, P2, P1, 0x80, 0x0 ;  /* 0x000000000000781c */ /* 0x000fce0000745010 */
[----:B------:R-:W2:Y:S06]  /*09c0*/  @P3 LDG.E R19, desc[UR6][R14.64+0x8] ;  /* 0x000008060e133981 */ /* 0x000eac000c1e1900 */
[----:B------:R-:W3:Y:S01]  /*09d0*/  @P2 LDG.E R23, desc[UR6][R14.64+0xc] ;  /* 0x00000c060e172981 */ /* 0x000ee2000c1e1900 */
[----:B------:R-:W-:Y:S02]  /*09e0*/  @P3 VIADD R7, R7, 0x1 ;  /* 0x0000000107073836 */ /* 0x000fe40000000000 */
[----:B------:R-:W-:Y:S02]  /*09f0*/  VIADD R21, R21, 0x4 ;  /* 0x0000000415157836 */ /* 0x000fe40000000000 */
[----:B------:R-:W-:-:S02]  /*0a00*/  @P2 VIADD R7, R7, 0x1 ;  /* 0x0000000107072836 */ /* 0x000fc40000000000 */
[----:B--2---:R-:W-:-:S04]  /*0a10*/  @P3 FADD R4, R4, R19 ;  /* 0x0000001304043221 */ /* 0x004fc80000000000 */
[----:B---3--:R-:W-:-:S07]  /*0a20*/  @P2 FADD R4, R4, R23 ;  /* 0x0000001704042221 */ /* 0x008fce0000000000 */
.L_x_35:
[----:B------:R-:W-:Y:S05]  /*0a30*/  @!P4 BRA `(.L_x_34) ;  /* 0x00000000008cc947 */ /* 0x000fea0003800000 */
[----:B------:R-:W-:Y:S02]  /*0a40*/  ISETP.NE.AND P2, PT, R11, 0x1, PT ;  /* 0x000000010b00780c */ /* 0x000fe40003f45270 */
[----:B------:R-:W-:-:S11]  /*0a50*/  LOP3.LUT P4, RZ, R6, 0x1, RZ, 0xc0, !PT ;  /* 0x0000000106ff7812 */ /* 0x000fd6000788c0ff */
        /* <DEDUP_REMOVED lines=14> */
[----:B------:R-:W-:Y:S02]  /*0b40*/  @P3 VIADD R7, R7, 0x1 ;  /* 0x0000000107073836 */ /* 0x000fe40000000000 */
[----:B------:R-:W-:Y:S02]  /*0b50*/  VIADD R21, R21, 0x2 ;  /* 0x0000000215157836 */ /* 0x000fe40000000000 */
[----:B------:R-:W-:-:S02]  /*0b60*/  @P2 VIADD R7, R7, 0x1 ;  /* 0x0000000107072836 */ /* 0x000fc40000000000 */
[----:B--2---:R-:W-:-:S04]  /*0b70*/  @P3 FADD R4, R4, R19 ;  /* 0x0000001304043221 */ /* 0x004fc80000000000 */
[----:B---3--:R-:W-:-:S07]  /*0b80*/  @P2 FADD R4, R4, R23 ;  /* 0x0000001704042221 */ /* 0x008fce0000000000 */
.L_x_36:
[----:B------:R-:W-:Y:S05]  /*0b90*/  @P4 BRA `(.L_x_34) ;  /* 0x0000000000344947 */ /* 0x000fea0003800000 */
[----:B------:R-:W-:Y:S01]  /*0ba0*/  IMAD.IADD R20, R0, 0x1, R21 ;  /* 0x0000000100147824 */ /* 0x000fe200078e0215 */
[----:B------:R-:W-:Y:S04]  /*0bb0*/  BSSY.RECONVERGENT B0, `(.L_x_34) ;  /* 0x000000b000007945 */ /* 0x000fe80003800200 */
[----:B------:R-:W-:-:S04]  /*0bc0*/  ISETP.GE.AND P2, PT, R20, UR4, PT ;  /* 0x0000000414007c0c */ /* 0x000fc8000bf46270 */
[----:B------:R-:W-:-:S04]  /*0bd0*/  ISETP.GT.AND P2, PT, R20, -0x1, !P2 ;  /* 0xffffffff1400780c */ /* 0x000fc80005744270 */
[----:B------:R-:W-:-:S13]  /*0be0*/  PLOP3.LUT P2, PT, P0, P2, P1, 0x80, 0x0 ;  /* 0x000000000000781c */ /* 0x000fda0000745010 */
[----:B------:R-:W-:Y:S05]  /*0bf0*/  @!P2 BRA `(.L_x_37) ;  /* 0x000000000018a947 */ /* 0x000fea0003800000 */
[----:B------:R-:W1:Y:S01]  /*0c00*/  LDC.64 R14, c[0x0][0x380] ;  /* 0x0000e000ff0e7b82 */ /* 0x000e620000000a00 */
[----:B------:R-:W-:-:S04]  /*0c10*/  IMAD R17, R17, UR4, R20 ;  /* 0x0000000411117c24 */ /* 0x000fc8000f8e0214 */
[----:B-1----:R-:W-:-:S06]  /*0c20*/  IMAD.WIDE R14, R17, 0x4, R14 ;  /* 0x00000004110e7825 */ /* 0x002fcc00078e020e */
[----:B0-----:R-:W2:Y:S01]  /*0c30*/  LDG.E R15, desc[UR6][R14.64] ;  /* 0x000000060e0f7981 */ /* 0x001ea2000c1e1900 */
[----:B------:R-:W-:Y:S02]  /*0c40*/  VIADD R7, R7, 0x1 ;  /* 0x0000000107077836 */ /* 0x000fe40000000000 */
[----:B--2---:R-:W-:-:S07]  /*0c50*/  FADD R4, R4, R15 ;  /* 0x0000000f04047221 */ /* 0x004fce0000000000 */
.L_x_37:
[----:B0-----:R-:W-:Y:S05]  /*0c60*/  BSYNC.RECONVERGENT B0 ;  /* 0x0000000000007941 */ /* 0x001fea0003800200 */
.L_x_34:
[----:B------:R-:W-:Y:S05]  /*0c70*/  @P6 BRA `(.L_x_38) ;  /* 0xfffffff400906947 */ /* 0x000fea000383ffff */
[----:B------:R-:W-:Y:S05]  /*0c80*/  @P5 BRA `(.L_x_39) ;  /* 0xfffffff400685947 */ /* 0x000fea000383ffff */
[----:B------:R-:W-:-:S07]  /*0c90*/  I2FP.F32.S32 R7, R7 ;  /* 0x0000000700077245 */ /* 0x000fce0000201400 */
.L_x_31:
[----:B------:R-:W1:Y:S01]  /*0ca0*/  MUFU.RCP R6, R7 ;  /* 0x0000000700067308 */ /* 0x000e620000001000 */
[----:B------:R-:W-:Y:S07]  /*0cb0*/  BSSY.RECONVERGENT B0, `(.L_x_40) ;  /* 0x000000c000007945 */ /* 0x000fee0003800200 */
[----:B------:R-:W2:Y:S01]  /*0cc0*/  FCHK P0, R4, R7 ;  /* 0x0000000704007302 */ /* 0x000ea20000000000 */
[----:B-1----:R-:W-:-:S04]  /*0cd0*/  FFMA R5, R6, -R7, 1 ;  /* 0x3f80000006057423 */ /* 0x002fc80000000807 */
[----:B------:R-:W-:-:S04]  /*0ce0*/  FFMA R5, R6, R5, R6 ;  /* 0x0000000506057223 */ /* 0x000fc80000000006 */
[----:B------:R-:W-:-:S04]  /*0cf0*/  FFMA R9, R5, R4, RZ ;  /* 0x0000000405097223 */ /* 0x000fc800000000ff */
[----:B------:R-:W-:-:S04]  /*0d00*/  FFMA R6, R9, -R7, R4 ;  /* 0x8000000709067223 */ /* 0x000fc80000000004 */
[----:B------:R-:W-:Y:S01]  /*0d10*/  FFMA R9, R5, R6, R9 ;  /* 0x0000000605097223 */ /* 0x000fe20000000009 */
[----:B--2---:R-:W-:Y:S06]  /*0d20*/  @!P0 BRA `(.L_x_41) ;  /* 0x0000000000108947 */ /* 0x004fec0003800000 */
[----:B------:R-:W-:Y:S01]  /*0d30*/  IMAD.MOV.U32 R5, RZ, RZ, R7 ;  /* 0x000000ffff057224 */ /* 0x000fe200078e0007 */
[----:B------:R-:W-:-:S07]  /*0d40*/  MOV R6, 0xd60 ;  /* 0x00000d6000067802 */ /* 0x000fce0000000f00 */
[----:B0-----:R-:W-:Y:S05]  /*0d50*/  CALL.REL.NOINC `($__internal_1_$__cuda_sm3x_div_rn_noftz_f32_slowpath) ;  /* 0x0000000000247944 */ /* 0x001fea0003c00000 */
[----:B------:R-:W-:-:S07]  /*0d60*/  IMAD.MOV.U32 R9, RZ, RZ, R4 ;  /* 0x000000ffff097224 */ /* 0x000fce00078e0004 */
.L_x_41:
[----:B0-----:R-:W-:Y:S05]  /*0d70*/  BSYNC.RECONVERGENT B0 ;  /* 0x0000000000007941 */ /* 0x001fea0003800200 */
.L_x_40:
[----:B------:R-:W0:Y:S01]  /*0d80*/  LDCU UR4, c[0x0][0x390] ;  /* 0x00007200ff0477ac */ /* 0x000e220008000800 */
[----:B------:R-:W1:Y:S01]  /*0d90*/  LDC.64 R4, c[0x0][0x388] ;  /* 0x0000e200ff047b82 */ /* 0x000e620000000a00 */
[----:B0-----:R-:W-:-:S04]  /*0da0*/  IMAD R3, R2, UR4, R3 ;  /* 0x0000000402037c24 */ /* 0x001fc8000f8e0203 */
[----:B------:R-:W-:-:S04]  /*0db0*/  IMAD R3, R3, UR4, R0 ;  /* 0x0000000403037c24 */ /* 0x000fc8000f8e0200 */
[----:B-1----:R-:W-:-:S05]  /*0dc0*/  IMAD.WIDE R2, R3, 0x4, R4 ;  /* 0x0000000403027825 */ /* 0x002fca00078e0204 */
[----:B------:R-:W-:Y:S01]  /*0dd0*/  STG.E desc[UR6][R2.64], R9 ;  /* 0x0000000902007986 */ /* 0x000fe2000c101906 */
[----:B------:R-:W-:Y:S05]  /*0de0*/  EXIT ;  /* 0x000000000000794d */ /* 0x000fea0003800000 */
        .weak           $__internal_1_$__cuda_sm3x_div_rn_noftz_f32_slowpath
        .type           $__internal_1_$__cuda_sm3x_div_rn_noftz_f32_slowpath,@function
        .size           $__internal_1_$__cuda_sm3x_div_rn_noftz_f32_slowpath,(.L_x_111 - $__internal_1_$__cuda_sm3x_div_rn_noftz_f32_slowpath)
$__internal_1_$__cuda_sm3x_div_rn_noftz_f32_slowpath:
[----:B------:R-:W-:Y:S01]  /*0df0*/  SHF.R.U32.HI R8, RZ, 0x17, R5 ;  /* 0x00000017ff087819 */ /* 0x000fe20000011605 */
[----:B------:R-:W-:Y:S01]  /*0e00*/  BSSY.RECONVERGENT B1, `(.L_x_42) ;  /* 0x0000062000017945 */ /* 0x000fe20003800200 */
[----:B------:R-:W-:Y:S02]  /*0e10*/  SHF.R.U32.HI R7, RZ, 0x17, R4 ;  /* 0x00000017ff077819 */ /* 0x000fe40000011604 */
[----:B------:R-:W-:Y:S02]  /*0e20*/  LOP3.LUT R12, R8, 0xff, RZ, 0xc0, !PT ;  /* 0x000000ff080c7812 */ /* 0x000fe400078ec0ff */
[----:B------:R-:W-:-:S03]  /*0e30*/  LOP3.LUT R10, R7, 0xff, RZ, 0xc0, !PT ;  /* 0x000000ff070a7812 */ /* 0x000fc600078ec0ff */
[----:B------:R-:W-:Y:S01]  /*0e40*/  VIADD R9, R12, 0xffffffff ;  /* 0xffffffff0c097836 */ /* 0x000fe20000000000 */
[----:B------:R-:W-:-:S04]  /*0e50*/  IADD3 R8, PT, PT, R10, -0x1, RZ ;  /* 0xffffffff0a087810 */ /* 0x000fc80007ffe0ff */
[----:B------:R-:W-:-:S04]  /*0e60*/  ISETP.GT.U32.AND P0, PT, R9, 0xfd, PT ;  /* 0x000000fd0900780c */ /* 0x000fc80003f04070 */
[----:B------:R-:W-:-:S13]  /*0e70*/  ISETP.GT.U32.OR P0, PT, R8, 0xfd, P0 ;  /* 0x000000fd0800780c */ /* 0x000fda0000704470 */
[----:B------:R-:W-:Y:S01]  /*0e80*/  @!P0 IMAD.MOV.U32 R7, RZ, RZ, RZ ;  /* 0x000000ffff078224 */ /* 0x000fe200078e00ff */
[----:B------:R-:W-:Y:S06]  /*0e90*/  @!P0 BRA `(.L_x_43) ;  /* 0x00000000005c8947 */ /* 0x000fec0003800000 */
[----:B------:R-:W-:Y:S02]  /*0ea0*/  FSETP.GTU.FTZ.AND P0, PT, |R4|, +INF , PT ;  /* 0x7f8000000400780b */ /* 0x000fe40003f1c200 */
        /* <DEDUP_REMOVED lines=22> */
.L_x_43:
[----:B------:R-:W-:Y:S01]  /*1010*/  LEA R8, R12, 0xc0800000, 0x17 ;  /* 0xc08000000c087811 */ /* 0x000fe200078eb8ff */
[----:B------:R-:W-:Y:S04]  /*1020*/  BSSY.RECONVERGENT B2, `(.L_x_48) ;  /* 0x0000036000027945 */ /* 0x000fe80003800200 */
[----:B------:R-:W-:Y:S02]  /*1030*/  IMAD.IADD R8, R5, 0x1, -R8 ;  /* 0x0000000105087824 */ /* 0x000fe400078e0a08 */
[----:B------:R-:W-:Y:S02]  /*1040*/  VIADD R5, R10, 0xffffff81 ;  /* 0xffffff810a057836 */ /* 0x000fe40000000000 */
[----:B------:R0:W1:Y:S01]  /*1050*/  MUFU.RCP R9, R8 ;  /* 0x0000000800097308 */ /* 0x0000620000001000 */
[----:B------:R-:W-:Y:S01]  /*1060*/  FADD.FTZ R11, -R8, -RZ ;  /* 0x800000ff080b7221 */ /* 0x000fe20000010100 */
[C---:B------:R-:W-:Y:S01]  /*1070*/  IMAD R4, R5.reuse, -0x800000, R4 ;  /* 0xff80000005047824 */ /* 0x040fe200078e0204 */
[----:B0-----:R-:W-:-:S05]  /*1080*/  IADD3 R8, PT, PT, R5, 0x7f, -R12 ;  /* 0x0000007f05087810 */ /* 0x001fca0007ffe80c */
[----:B------:R-:W-:Y:S02]  /*1090*/  IMAD.IADD R8, R8, 0x1, R7 ;  /* 0x0000000108087824 */ /* 0x000fe400078e0207 */
[----:B-1----:R-:W-:-:S04]  /*10a0*/  FFMA R10, R9, R11, 1 ;  /* 0x3f800000090a7423 */ /* 0x002fc8000000000b */
        /* <DEDUP_REMOVED lines=41> */
.L_x_50:
[----:B------:R-:W-:-:S04]  /*1340*/  LOP3.LUT R4, R4, 0x80000000, RZ, 0xc0, !PT ;  /* 0x8000000004047812 */ /* 0x000fc800078ec0ff */
[----:B------:R-:W-:Y:S01]  /*1350*/  LOP3.LUT R4, R4, 0x7f800000, RZ, 0xfc, !PT ;  /* 0x7f80000004047812 */ /* 0x000fe200078efcff */
[----:B------:R-:W-:Y:S06]  /*1360*/  BRA `(.L_x_51) ;  /* 0x0000000000047947 */ /* 0x000fec0003800000 */
.L_x_49:
[----:B------:R-:W-:-:S07]  /*1370*/  IMAD R4, R8, 0x800000, R4 ;  /* 0x0080000008047824 */ /* 0x000fce00078e0204 */
.L_x_51:
[----:B------:R-:W-:Y:S05]  /*1380*/  BSYNC.RECONVERGENT B2 ;  /* 0x0000000000027941 */ /* 0x000fea0003800200 */
.L_x_48:
[----:B------:R-:W-:Y:S05]  /*1390*/  BRA `(.L_x_52) ;  /* 0x0000000000207947 */ /* 0x000fea0003800000 */
.L_x_47:
[----:B------:R-:W-:-:S04]  /*13a0*/  LOP3.LUT R4, R5, 0x80000000, R4, 0x48, !PT ;  /* 0x8000000005047812 */ /* 0x000fc800078e4804 */
[----:B------:R-:W-:Y:S01]  /*13b0*/  LOP3.LUT R4, R4, 0x7f800000, RZ, 0xfc, !PT ;  /* 0x7f80000004047812 */ /* 0x000fe200078efcff */
[----:B------:R-:W-:Y:S06]  /*13c0*/  BRA `(.L_x_52) ;  /* 0x0000000000147947 */ /* 0x000fec0003800000 */
.L_x_46:
[----:B------:R-:W-:Y:S01]  /*13d0*/  LOP3.LUT R4, R5, 0x80000000, R4, 0x48, !PT ;  /* 0x8000000005047812 */ /* 0x000fe200078e4804 */
[----:B------:R-:W-:Y:S06]  /*13e0*/  BRA `(.L_x_52) ;  /* 0x00000000000c7947 */ /* 0x000fec0003800000 */
.L_x_45:
[----:B------:R-:W0:Y:S01]  /*13f0*/  MUFU.RSQ R4, -QNAN ;  /* 0xffc0000000047908 */ /* 0x000e220000001400 */
[----:B------:R-:W-:Y:S05]  /*1400*/  BRA `(.L_x_52) ;  /* 0x0000000000047947 */ /* 0x000fea0003800000 */
.L_x_44:
[----:B------:R-:W-:-:S07]  /*1410*/  FADD.FTZ R4, R4, R5 ;  /* 0x0000000504047221 */ /* 0x000fce0000010000 */
.L_x_52:
[----:B------:R-:W-:Y:S05]  /*1420*/  BSYNC.RECONVERGENT B1 ;  /* 0x0000000000017941 */ /* 0x000fea0003800200 */
.L_x_42:
[----:B------:R-:W-:-:S04]  /*1430*/  IMAD.MOV.U32 R7, RZ, RZ, 0x0 ;  /* 0x00000000ff077424 */ /* 0x000fc800078e00ff */
[----:B0-----:R-:W-:Y:S05]  /*1440*/  RET.REL.NODEC R6 `(_Z14kernel3D_basicPfS_ii) ;  /* 0xffffffe806ec7950 */ /* 0x001fea0003c3ffff */
.L_x_53:
        /* <DEDUP_REMOVED lines=11> */
.L_x_111:


//--------------------- .text._Z12kernel2D_optPfS_ii --------------------------
	.section	.text._Z12kernel2D_optPfS_ii,"ax",@progbits
	.align	128
        .global         _Z12kernel2D_optPfS_ii
        .type           _Z12kernel2D_optPfS_ii,@function
        .size           _Z12kernel2D_optPfS_ii,(.L_x_112 - _Z12kernel2D_optPfS_ii)
        .other          _Z12kernel2D_optPfS_ii,@"STO_CUDA_ENTRY STV_DEFAULT"
_Z12kernel2D_optPfS_ii:
.text._Z12kernel2D_optPfS_ii:
[----:B------:R-:W-:Y:S08]  /*0000*/  LDC R1, c[0x0][0x37c] ;  /* 0x0000df00ff017b82 */ /* 0x000ff00000000800 */
[----:B------:R-:W0:Y:S01]  /*0010*/  LDC R7, c[0x0][0x394] ;  /* 0x0000e500ff077b82 */ /* 0x000e220000000800 */
[----:B------:R-:W1:Y:S01]  /*0020*/  S2R R21, SR_TID.Y ;  /* 0x0000000000157919 */ /* 0x000e620000002200 */
[----:B------:R-:W2:Y:S01]  /*0030*/  LDCU.64 UR6, c[0x0][0x358] ;  /* 0x00006b00ff0677ac */ /* 0x000ea20008000a00 */
[----:B------:R-:W-:Y:S01]  /*0040*/  BSSY.RECONVERGENT B2, `(.L_x_54) ;  /* 0x00000a8000027945 */ /* 0x000fe20003800200 */
[----:B------:R-:W3:Y:S01]  /*0050*/  S2R R3, SR_TID.X ;  /* 0x0000000000037919 */ /* 0x000ee20000002100 */
[----:B------:R-:W4:Y:S03]  /*0060*/  LDCU UR8, c[0x0][0x390] ;  /* 0x00007200ff0877ac */ /* 0x000f260008000800 */
[----:B------:R-:W5:Y:S08]  /*0070*/  LDC R0, c[0x0][0x360] ;  /* 0x0000d800ff007b82 */ /* 0x000f700000000800 */
[----:B------:R-:W2:Y:S01]  /*0080*/  LDC R2, c[0x0][0x364] ;  /* 0x0000d900ff027b82 */ /* 0x000ea20000000800 */
[----:B0-----:R-:W-:-:S07]  /*0090*/  LEA.HI R7, R7, R7, RZ, 0x1 ;  /* 0x0000000707077211 */ /* 0x001fce00078f08ff */
[----:B------:R-:W3:Y:S01]  /*00a0*/  S2UR UR4, SR_CTAID.X ;  /* 0x00000000000479c3 */ /* 0x000ee20000002500 */
[----:B------:R-:W-:Y:S02]  /*00b0*/  LOP3.LUT R5, R7, 0xfffffffe, RZ, 0xc0, !PT ;  /* 0xfffffffe07057812 */ /* 0x000fe400078ec0ff */
[----:B------:R-:W-:-:S05]  /*00c0*/  SHF.R.S32.HI R7, RZ, 0x1, R7 ;  /* 0x00000001ff077819 */ /* 0x000fca0000011407 */
[----:B------:R-:W0:Y:S01]  /*00d0*/  S2UR UR5, SR_CTAID.Y ;  /* 0x00000000000579c3 */ /* 0x000e220000002600 */
[C---:B-----5:R-:W-:Y:S02]  /*00e0*/  IMAD.IADD R6, R5.reuse, 0x1, R0 ;  /* 0x0000000105067824 */ /* 0x060fe400078e0200 */
[----:B--2---:R-:W-:-:S05]  /*00f0*/  IMAD.IADD R4, R5, 0x1, R2 ;  /* 0x0000000105047824 */ /* 0x004fca00078e0202 */
[----:B-1----:R-:W-:Y:S01]  /*0100*/  ISETP.GE.AND P0, PT, R21, R4, PT ;  /* 0x000000041500720c */ /* 0x002fe20003f06270 */
[C---:B---3--:R-:W-:Y:S02]  /*0110*/  IMAD R4, R0.reuse, UR4, R3 ;  /* 0x0000000400047c24 */ /* 0x048fe4000f8e0203 */
[----:B------:R-:W-:Y:S02]  /*0120*/  IMAD R8, R0, UR4, -R7 ;  /* 0x0000000400087c24 */ /* 0x000fe4000f8e0a07 */
[C---:B0-----:R-:W-:Y:S02]  /*0130*/  IMAD R9, R2.reuse, UR5, R21 ;  /* 0x0000000502097c24 */ /* 0x041fe4000f8e0215 */
[----:B------:R-:W-:-:S06]  /*0140*/  IMAD R10, R2, UR5, -R7 ;  /* 0x00000005020a7c24 */ /* 0x000fcc000f8e0a07 */
[----:B----4-:R-:W-:Y:S05]  /*0150*/  @P0 BRA `(.L_x_55) ;  /* 0x0000000800580947 */ /* 0x010fea0003800000 */
[----:B------:R-:W0:Y:S01]  /*0160*/  I2F.U32.RP R14, R0 ;  /* 0x00000000000e7306 */ /* 0x000e220000209000 */
[----:B------:R-:W-:Y:S01]  /*0170*/  VIMNMX R12, PT, PT, R5, R3, !PT ;  /* 0x00000003050c7248 */ /* 0x000fe20007fe0100 */
[----:B------:R-:W1:Y:S01]  /*0180*/  LDCU UR4, c[0x0][0x390] ;  /* 0x00007200ff0477ac */ /* 0x000e620008000800 */
[----:B------:R-:W-:-:S03]  /*0190*/  ISETP.NE.U32.AND P4, PT, R0, RZ, PT ;  /* 0x000000ff0000720c */ /* 0x000fc60003f85070 */
[----:B------:R-:W-:Y:S02]  /*01a0*/  IMAD.IADD R11, R12, 0x1, -R3 ;  /* 0x000000010c0b7824 */ /* 0x000fe400078e0a03 */
[----:B------:R-:W-:Y:S02]  /*01b0*/  IMAD.MOV.U32 R12, RZ, RZ, RZ ;  /* 0x000000ffff0c7224 */ /* 0x000fe400078e00ff */
[C---:B------:R-:W-:Y:S01]  /*01c0*/  VIADD R15, R11.reuse, 0xffffffff ;  /* 0xffffffff0b0f7836 */ /* 0x040fe20000000000 */
[----:B------:R-:W-:Y:S01]  /*01d0*/  ISETP.NE.AND P3, PT, R11, RZ, PT ;  /* 0x000000ff0b00720c */ /* 0x000fe20003f65270 */
[----:B0-----:R-:W0:-:S12]  /*01e0*/  MUFU.RCP R14, R14 ;  /* 0x0000000e000e7308 */ /* 0x001e180000001000 */
[----:B------:R-:W-:Y:S02]  /*01f0*/  @!P3 IMAD.MOV R15, RZ, RZ, R11 ;  /* 0x000000ffff0fb224 */ /* 0x000fe400078e020b */
[----:B0-----:R-:W-:-:S06]  /*0200*/  VIADD R13, R14, 0xffffffe ;  /* 0x0ffffffe0e0d7836 */ /* 0x001fcc0000000000 */
[----:B------:R-:W0:Y:S02]  /*0210*/  F2I.FTZ.U32.TRUNC.NTZ R13, R13 ;  /* 0x0000000d000d7305 */ /* 0x000e24000021f000 */
[----:B0-----:R-:W-:-:S04]  /*0220*/  IMAD.MOV R17, RZ, RZ, -R13 ;  /* 0x000000ffff117224 */ /* 0x001fc800078e0a0d */
[----:B------:R-:W-:-:S04]  /*0230*/  IMAD R17, R17, R0, RZ ;  /* 0x0000000011117224 */ /* 0x000fc800078e02ff */
[----:B------:R-:W-:-:S06]  /*0240*/  IMAD.HI.U32 R12, R13, R17, R12 ;  /* 0x000000110d0c7227 */ /* 0x000fcc00078e000c */
[----:B------:R-:W-:-:S04]  /*0250*/  IMAD.HI.U32 R17, R12, R15, RZ ;  /* 0x0000000f0c117227 */ /* 0x000fc800078e00ff */
[----:B------:R-:W-:-:S04]  /*0260*/  IMAD.MOV R11, RZ, RZ, -R17 ;  /* 0x000000ffff0b7224 */ /* 0x000fc800078e0a11 */
[----:B------:R-:W-:Y:S02]  /*0270*/  IMAD R15, R0, R11, R15 ;  /* 0x0000000b000f7224 */ /* 0x000fe400078e020f */
[----:B------:R-:W-:-:S03]  /*0280*/  IMAD.IADD R11, R8, 0x1, R3 ;  /* 0x00000001080b7824 */ /* 0x000fc600078e0203 */
[----:B------:R-:W-:Y:S01]  /*0290*/  ISETP.GE.U32.AND P1, PT, R15, R0, PT ;  /* 0x000000000f00720c */ /* 0x000fe20003f26070 */
[----:B------:R-:W-:-:S04]  /*02a0*/  IMAD.IADD R13, R11, 0x1, R0 ;  /* 0x000000010b0d7824 */ /* 0x000fc800078e0200 */
[----:B------:R-:W-:-:S05]  /*02b0*/  IMAD.IADD R12, R13, 0x1, R0 ;  /* 0x000000010d0c7824 */ /* 0x000fca00078e0200 */
[----:B-1----:R-:W-:-:S03]  /*02c0*/  ISETP.GE.AND P0, PT, R12, UR4, PT ;  /* 0x000000040c007c0c */ /* 0x002fc6000bf06270 */
[-C--:B------:R-:W-:Y:S01]  /*02d0*/  @P1 IADD3 R15, PT, PT, R15, -R0.reuse, RZ ;  /* 0x800000000f0f1210 */ /* 0x080fe20007ffe0ff */
[----:B------:R-:W-:Y:S01]  /*02e0*/  @P1 VIADD R17, R17, 0x1 ;  /* 0x0000000111111836 */ /* 0x000fe20000000000 */
[----:B------:R-:W-:Y:S02]  /*02f0*/  ISETP.GT.AND P0, PT, R12, -0x1, !P0 ;  /* 0xffffffff0c00780c */ /* 0x000fe40004704270 */
[----:B------:R-:W-:Y:S02]  /*0300*/  ISETP.GE.U32.AND P2, PT, R15, R0, PT ;  /* 0x000000000f00720c */ /* 0x000fe40003f46070 */
[----:B------:R-:W-:Y:S02]  /*0310*/  SEL R12, RZ, 0x1, !P3 ;  /* 0x00000001ff0c7807 */ /* 0x000fe40005800000 */
[----:B------:R-:W-:-:S04]  /*0320*/  ISETP.GE.AND P1, PT, R11, UR4, PT ;  /* 0x000000040b007c0c */ /* 0x000fc8000bf26270 */
[----:B------:R-:W-:-:S05]  /*0330*/  ISETP.GT.AND P1, PT, R11, -0x1, !P1 ;  /* 0xffffffff0b00780c */ /* 0x000fca0004f24270 */
[----:B------:R-:W-:Y:S01]  /*0340*/  @P2 VIADD R17, R17, 0x1 ;  /* 0x0000000111112836 */ /* 0x000fe20000000000 */
[----:B------:R-:W-:Y:S02]  /*0350*/  @!P4 LOP3.LUT R17, RZ, R0, RZ, 0x33, !PT ;  /* 0x00000000ff11c212 */ /* 0x000fe400078e33ff */
[----:B------:R-:W-:-:S03]  /*0360*/  ISETP.GE.AND P2, PT, R13, UR4, PT ;  /* 0x000000040d007c0c */ /* 0x000fc6000bf46270 */
[----:B------:R-:W-:Y:S01]  /*0370*/  IMAD.IADD R12, R12, 0x1, R17 ;  /* 0x000000010c0c7824 */ /* 0x000fe200078e0211 */
[----:B------:R-:W-:-:S04]  /*0380*/  ISETP.GT.AND P2, PT, R13, -0x1, !P2 ;  /* 0xffffffff0d00780c */ /* 0x000fc80005744270 */
[----:B------:R-:W-:-:S09]  /*0390*/  LOP3.LUT R20, R12, 0x3, RZ, 0xc0, !PT ;  /* 0x000000030c147812 */ /* 0x000fd200078ec0ff */
.L_x_65:
[----:B------:R-:W-:Y:S01]  /*03a0*/  ISETP.GE.AND P3, PT, R3, R6, PT ;  /* 0x000000060300720c */ /* 0x000fe20003f66270 */
[----:B------:R-:W-:-:S12]  /*03b0*/  BSSY.RECONVERGENT B1, `(.L_x_56) ;  /* 0x000006d000017945 */ /* 0x000fd80003800200 */
[----:B012---:R-:W-:Y:S05]  /*03c0*/  @P3 BRA `(.L_x_57) ;  /* 0x0000000400ac3947 */ /* 0x007fea0003800000 */
[----:B------:R-:W0:Y:S01]  /*03d0*/  LDC R17, c[0x0][0x390] ;  /* 0x0000e400ff117b82 */ /* 0x000e220000000800 */
[----:B------:R-:W-:Y:S01]  /*03e0*/  ISETP.NE.AND P4, PT, R20, 0x3, PT ;  /* 0x000000031400780c */ /* 0x000fe20003f85270 */
[----:B------:R-:W-:Y:S01]  /*03f0*/  IMAD.IADD R22, R10, 0x1, R21 ;  /* 0x000000010a167824 */ /* 0x000fe200078e0215 */
[----:B------:R-:W-:Y:S01]  /*0400*/  BSSY.RECONVERGENT B0, `(.L_x_58) ;  /* 0x0000030000007945 */ /* 0x000fe20003800200 */
[----:B------:R-:W-:Y:S02]  /*0410*/  IMAD R24, R6, R21, RZ ;  /* 0x0000001506187224 */ /* 0x000fe400078e02ff */
[----:B------:R-:W-:Y:S01]  /*0420*/  IMAD.MOV.U32 R23, RZ, RZ, R3 ;  /* 0x000000ffff177224 */ /* 0x000fe200078e0003 */
[----:B0-----:R-:W-:-:S04]  /*0430*/  ISETP.GE.AND P3, PT, R22, R17, PT ;  /* 0x000000111600720c */ /* 0x001fc80003f66270 */
[----:B------:R-:W-:-:S03]  /*0440*/  ISETP.GT.AND P3, PT, R22, -0x1, !P3 ;  /* 0xffffffff1600780c */ /* 0x000fc60005f64270 */
[----:B------:R-:W-:Y:S10]  /*0450*/  @!P4 BRA `(.L_x_59) ;  /* 0x0000000000a8c947 */ /* 0x000ff40003800000 */
[----:B------:R-:W-:Y:S01]  /*0460*/  PLOP3.LUT P4, PT, P1, P3, PT, 0x80, 0x8 ;  /* 0x000000000008781c */ /* 0x000fe20000f87070 */
[----:B------:R-:W-:-:S12]  /*0470*/  IMAD.MOV.U32 R16, RZ, RZ, RZ ;  /* 0x000000ffff107224 */ /* 0x000fd800078e00ff */
[----:B------:R-:W0:Y:S01]  /*0480*/  @P4 LDC.64 R14, c[0x0][0x380] ;  /* 0x0000e000ff0e4b82 */ /* 0x000e220000000a00 */
[----:B------:R-:W-:-:S04]  /*0490*/  @P4 IMAD R19, R22, R17, R11 ;  /* 0x0000001116134224 */ /* 0x000fc800078e020b */
[----:B0-----:R-:W-:-:S05]  /*04a0*/  @P4 IMAD.WIDE R14, R19, 0x4, R14 ;  /* 0x00000004130e4825 */ /* 0x001fca00078e020e */
[----:B------:R-:W2:Y:S01]  /*04b0*/  @P4 LDG.E R16, desc[UR6][R14.64] ;  /* 0x000000060e104981 */ /* 0x000ea2000c1e1900 */
[----:B------:R-:W0:Y:S01]  /*04c0*/  S2UR UR5, SR_CgaCtaId ;  /* 0x00000000000579c3 */ /* 0x000e220000008800 */
[----:B------:R-:W-:Y:S01]  /*04d0*/  UMOV UR4, 0x400 ;  /* 0x0000040000047882 */ /* 0x000fe20000000000 */
[----:B------:R-:W-:Y:S01]  /*04e0*/  IMAD.IADD R18, R24, 0x1, R3 ;  /* 0x0000000118127824 */ /* 0x000fe200078e0203 */
[----:B------:R-:W-:Y:S01]  /*04f0*/  ISETP.NE.AND P4, PT, R20, RZ, PT ;  /* 0x000000ff1400720c */ /* 0x000fe20003f85270 */
[----:B------:R-:W-:Y:S01]  /*0500*/  IMAD.IADD R23, R3, 0x1, R0 ;  /* 0x0000000103177824 */ /* 0x000fe200078e0200 */
[----:B0-----:R-:W-:-:S06]  /*0510*/  ULEA UR4, UR5, UR4, 0x18 ;  /* 0x0000000405047291 */ /* 0x001fcc000f8ec0ff */
[----:B------:R-:W-:-:S05]  /*0520*/  LEA R19, R18, UR4, 0x2 ;  /* 0x0000000412137c11 */ /* 0x000fca000f8e10ff */
[----:B--2---:R0:W-:Y:S01]  /*0530*/  STS [R19], R16 ;  /* 0x0000001013007388 */ /* 0x0041e20000000800 */
[----:B------:R-:W-:Y:S05]  /*0540*/  @!P4 BRA `(.L_x_59) ;  /* 0x00000000006cc947 */ /* 0x000fea0003800000 */
[----:B------:R-:W-:Y:S01]  /*0550*/  PLOP3.LUT P4, PT, P2, P3, PT, 0x80, 0x8 ;  /* 0x000000000008781c */ /* 0x000fe20001787070 */
[----:B------:R-:W-:Y:S01]  /*0560*/  BSSY.RECONVERGENT B3, `(.L_x_60) ;  /* 0x0000008000037945 */ /* 0x000fe20003800200 */
[----:B------:R-:W-:Y:S01]  /*0570*/  LEA R25, R0, R19, 0x2 ;  /* 0x0000001300197211 */ /* 0x000fe200078e10ff */
[----:B------:R-:W-:-:S10]  /*0580*/  IMAD.MOV.U32 R14, RZ, RZ, RZ ;  /* 0x000000ffff0e7224 */ /* 0x000fd400078e00ff */
[----:B------:R-:W-:Y:S05]  /*0590*/  @!P4 BRA `(.L_x_61) ;  /* 0x000000000010c947 */ /* 0x000fea0003800000 */
[----:B------:R-:W1:Y:S01]  /*05a0*/  LDC.64 R14, c[0x0][0x380] ;  /* 0x0000e000ff0e7b82 */ /* 0x000e620000000a00 */
[----:B0-----:R-:W-:-:S04]  /*05b0*/  IMAD R19, R22, R17, R13 ;  /* 0x0000001116137224 */ /* 0x001fc800078e020d */
[----:B-1----:R-:W-:-:S06]  /*05c0*/  IMAD.WIDE R14, R19, 0x4, R14 ;  /* 0x00000004130e7825 */ /* 0x002fcc00078e020e */
[----:B------:R1:W5:Y:S02]  /*05d0*/  LDG.E R14, desc[UR6][R14.64] ;  /* 0x000000060e0e7981 */ /* 0x000364000c1e1900 */
.L_x_61:
[----:B------:R-:W-:Y:S05]  /*05e0*/  BSYNC.RECONVERGENT B3 ;  /* 0x0000000000037941 */ /* 0x000fea0003800200 */
.L_x_60:
[----:B-----5:R2:W-:Y:S01]  /*05f0*/  STS [R25], R14 ;  /* 0x0000000e19007388 */ /* 0x0205e20000000800 */
[----:B------:R-:W-:Y:S01]  /*0600*/  ISETP.NE.AND P4, PT, R20, 0x1, PT ;  /* 0x000000011400780c */ /* 0x000fe20003f85270 */
[----:B------:R-:W-:-:S12]  /*0610*/  IMAD.IADD R23, R23, 0x1, R0 ;  /* 0x0000000117177824 */ /* 0x000fd800078e0200 */
[----:B--2---:R-:W-:Y:S05]  /*0620*/  @!P4 BRA `(.L_x_59) ;  /* 0x000000000034c947 */ /* 0x004fea0003800000 */
[----:B------:R-:W-:Y:S01]  /*0630*/  PLOP3.LUT P4, PT, P0, P3, PT, 0x80, 0x8 ;  /* 0x000000000008781c */ /* 0x000fe20000787070 */
[----:B------:R-:W-:Y:S01]  /*0640*/  BSSY.RECONVERGENT B3, `(.L_x_62) ;  /* 0x0000009000037945 */ /* 0x000fe20003800200 */
[----:B0-----:R-:W-:Y:S02]  /*0650*/  IMAD R19, R0, 0x4, R25 ;  /* 0x0000000400137824 */ /* 0x001fe400078e0219 */
[----:B------:R-:W-:-:S09]  /*0660*/  IMAD.MOV.U32 R14, RZ, RZ, RZ ;  /* 0x000000ffff0e7224 */ /* 0x000fd200078e00ff */
[----:B------:R-:W-:Y:S05]  /*0670*/  @!P4 BRA `(.L_x_63) ;  /* 0x000000000014c947 */ /* 0x000fea0003800000 */
[----:B-1----:R-:W0:Y:S01]  /*0680*/  LDC.64 R14, c[0x0][0x380] ;  /* 0x0000e000ff0e7b82 */ /* 0x002e220000000a00 */
[----:B------:R-:W-:-:S04]  /*0690*/  IMAD.IADD R16, R13, 0x1, R0 ;  /* 0x000000010d107824 */ /* 0x000fc800078e0200 */
[----:B------:R-:W-:-:S04]  /*06a0*/  IMAD R17, R22, R17, R16 ;  /* 0x0000001116117224 */ /* 0x000fc800078e0210 */
[----:B0-----:R-:W-:-:S06]  /*06b0*/  IMAD.WIDE R14, R17, 0x4, R14 ;  /* 0x00000004110e7825 */ /* 0x001fcc00078e020e */
[----:B------:R0:W5:Y:S02]  /*06c0*/  LDG.E R14, desc[UR6][R14.64] ;  /* 0x000000060e0e7981 */ /* 0x000164000c1e1900 */
.L_x_63:
[----:B------:R-:W-:Y:S05]  /*06d0*/  BSYNC.RECONVERGENT B3 ;  /* 0x0000000000037941 */ /* 0x000fea0003800200 */
.L_x_62:
[----:B-----5:R2:W-:Y:S01]  /*06e0*/  STS [R19], R14 ;  /* 0x0000000e13007388 */ /* 0x0205e20000000800 */
[----:B------:R-:W-:-:S07]  /*06f0*/  IMAD.IADD R23, R23, 0x1, R0 ;  /* 0x0000000117177824 */ /* 0x000fce00078e0200 */
.L_x_59:
[----:B------:R-:W-:Y:S05]  /*0700*/  BSYNC.RECONVERGENT B0 ;  /* 0x0000000000007941 */ /* 0x000fea0003800200 */
.L_x_58:
[----:B------:R-:W-:-:S13]  /*0710*/  ISETP.GE.U32.AND P4, PT, R12, 0x3, PT ;  /* 0x000000030c00780c */ /* 0x000fda0003f86070 */
[----:B------:R-:W-:Y:S05]  /*0720*/  @!P4 BRA `(.L_x_57) ;  /* 0x0000000000d4c947 */ /* 0x000fea0003800000 */
.L_x_64:
[----:B01----:R-:W-:Y:S02]  /*0730*/  IMAD.IADD R15, R8, 0x1, R23 ;  /* 0x00000001080f7824 */ /* 0x003fe400078e0217 */
[----:B------:R-:W-:Y:S02]  /*0740*/  IMAD.MOV.U32 R26, RZ, RZ, RZ ;  /* 0x000000ffff1a7224 */ /* 0x000fe400078e00ff */
[C---:B--2---:R-:W-:Y:S01]  /*0750*/  IMAD.IADD R19, R15.reuse, 0x1, R0 ;  /* 0x000000010f137824 */ /* 0x044fe200078e0200 */
[----:B------:R-:W-:-:S04]  /*0760*/  ISETP.GE.AND P5, PT, R15, UR8, PT ;  /* 0x000000080f007c0c */ /* 0x000fc8000bfa6270 */
[----:B------:R-:W-:Y:S02]  /*0770*/  ISETP.GT.AND P5, PT, R15, -0x1, !P5 ;  /* 0xffffffff0f00780c */ /* 0x000fe40006fa4270 */
[C---:B------:R-:W-:Y:S02]  /*0780*/  ISETP.GE.AND P4, PT, R19.reuse, UR8, PT ;  /* 0x0000000813007c0c */ /* 0x040fe4000bf86270 */
[----:B------:R-:W-:Y:S02]  /*0790*/  PLOP3.LUT P5, PT, P5, P3, PT, 0x80, 0x8 ;  /* 0x000000000008781c */ /* 0x000fe40002fa7070 */
[C---:B------:R-:W-:Y:S02]  /*07a0*/  ISETP.GT.AND P4, PT, R19.reuse, -0x1, !P4 ;  /* 0xffffffff1300780c */ /* 0x040fe40006784270 */
[----:B------:R-:W-:Y:S02]  /*07b0*/  IADD3 R25, PT, PT, R19, R0, RZ ;  /* 0x0000000013197210 */ /* 0x000fe40007ffe0ff */
[----:B------:R-:W-:-:S07]  /*07c0*/  PLOP3.LUT P4, PT, P4, P3, PT, 0x80, 0x8 ;  /* 0x000000000008781c */ /* 0x000fce0002787070 */
[----:B------:R-:W0:Y:S01]  /*07d0*/  @P5 LDC.64 R16, c[0x0][0x380] ;  /* 0x0000e000ff105b82 */ /* 0x000e220000000a00 */
[----:B------:R-:W-:Y:S02]  /*07e0*/  @P5 IMAD R15, R22, UR8, R15 ;  /* 0x00000008160f5c24 */ /* 0x000fe4000f8e020f */
[C---:B------:R-:W-:Y:S01]  /*07f0*/  IMAD.IADD R27, R25.reuse, 0x1, R0 ;  /* 0x00000001191b7824 */ /* 0x040fe200078e0200 */
[----:B------:R-:W-:-:S04]  /*0800*/  ISETP.GE.AND P6, PT, R25, UR8, PT ;  /* 0x0000000819007c0c */ /* 0x000fc8000bfc6270 */
[----:B------:R-:W-:Y:S01]  /*0810*/  ISETP.GT.AND P6, PT, R25, -0x1, !P6 ;  /* 0xffffffff1900780c */ /* 0x000fe200077c4270 */
[----:B0-----:R-:W-:Y:S02]  /*0820*/  @P5 IMAD.WIDE R16, R15, 0x4, R16 ;  /* 0x000000040f105825 */ /* 0x001fe400078e0210 */
[----:B------:R-:W0:Y:S03]  /*0830*/  @P4 LDC.64 R14, c[0x0][0x380] ;  /* 0x0000e000ff0e4b82 */ /* 0x000e260000000a00 */
[----:B------:R1:W2:Y:S01]  /*0840*/  @P5 LDG.E R26, desc[UR6][R16.64] ;  /* 0x00000006101a5981 */ /* 0x0002a2000c1e1900 */
[C---:B------:R-:W-:Y:S01]  /*0850*/  ISETP.GE.AND P5, PT, R27.reuse, UR8, PT ;  /* 0x000000081b007c0c */ /* 0x040fe2000bfa6270 */
[----:B------:R-:W-:Y:S01]  /*0860*/  @P4 IMAD R19, R22, UR8, R19 ;  /* 0x0000000816134c24 */ /* 0x000fe2000f8e0213 */
[----:B------:R-:W-:Y:S01]  /*0870*/  PLOP3.LUT P6, PT, P6, P3, PT, 0x80, 0x8 ;  /* 0x000000000008781c */ /* 0x000fe200037c7070 */
[----:B------:R-:W-:Y:S01]  /*0880*/  IMAD.MOV.U32 R28, RZ, RZ, RZ ;  /* 0x000000ffff1c7224 */ /* 0x000fe200078e00ff */
[----:B------:R-:W-:-:S04]  /*0890*/  ISETP.GT.AND P5, PT, R27, -0x1, !P5 ;  /* 0xffffffff1b00780c */ /* 0x000fc80006fa4270 */
[----:B------:R-:W-:Y:S01]  /*08a0*/  PLOP3.LUT P5, PT, P5, P3, PT, 0x80, 0x8 ;  /* 0x000000000008781c */ /* 0x000fe20002fa7070 */
[----:B0-----:R-:W-:-:S12]  /*08b0*/  @P4 IMAD.WIDE R18, R19, 0x4, R14 ;  /* 0x0000000413124825 */ /* 0x001fd800078e020e */
[----:B-1----:R-:W0:Y:S01]  /*08c0*/  @P5 LDC.64 R16, c[0x0][0x380] ;  /* 0x0000e000ff105b82 */ /* 0x002e220000000a00 */
[C---:B------:R-:W-:Y:S01]  /*08d0*/  @P5 IMAD R27, R22.reuse, UR8, R27 ;  /* 0x00000008161b5c24 */ /* 0x040fe2000f8e021b */
[----:B------:R1:W3:Y:S01]  /*08e0*/  @P4 LDG.E R28, desc[UR6][R18.64] ;  /* 0x00000006121c4981 */ /* 0x0002e2000c1e1900 */
[----:B------:R-:W-:-:S05]  /*08f0*/  @P6 IMAD R25, R22, UR8, R25 ;  /* 0x0000000816196c24 */ /* 0x000fca000f8e0219 */
[----:B------:R-:W4:Y:S01]  /*0900*/  @P6 LDC.64 R14, c[0x0][0x380] ;  /* 0x0000e000ff0e6b82 */ /* 0x000f220000000a00 */
[----:B0-----:R-:W-:-:S04]  /*0910*/  @P5 IMAD.WIDE R16, R27, 0x4, R16 ;  /* 0x000000041b105825 */ /* 0x001fc800078e0210 */
[----:B------:R-:W-:Y:S02]  /*0920*/  IMAD.MOV.U32 R27, RZ, RZ, RZ ;  /* 0x000000ffff1b7224 */ /* 0x000fe400078e00ff */
[----:B----4-:R-:W-:-:S04]  /*0930*/  @P6 IMAD.WIDE R14, R25, 0x4, R14 ;  /* 0x00000004190e6825 */ /* 0x010fc800078e020e */
[----:B------:R-:W-:Y:S01]  /*0940*/  IMAD.MOV.U32 R25, RZ, RZ, RZ ;  /* 0x000000ffff197224 */ /* 0x000fe200078e00ff */
[----:B------:R0:W4:Y:S05]  /*0950*/  @P6 LDG.E R27, desc[UR6][R14.64] ;  /* 0x000000060e1b6981 */ /* 0x00012a000c1e1900 */
[----:B------:R-:W5:Y:S01]  /*0960*/  @P5 LDG.E R25, desc[UR6][R16.64] ;  /* 0x0000000610195981 */ /* 0x000f62000c1e1900 */
[----:B------:R-:W0:Y:S01]  /*0970*/  S2UR UR5, SR_CgaCtaId ;  /* 0x00000000000579c3 */ /* 0x000e220000008800 */
[----:B------:R-:W-:Y:S01]  /*0980*/  UMOV UR4, 0x400 ;  /* 0x0000040000047882 */ /* 0x000fe20000000000 */
[--C-:B-1----:R-:W-:Y:S02]  /*0990*/  IMAD.IADD R18, R24, 0x1, R23.reuse ;  /* 0x0000000118127824 */ /* 0x102fe400078e0217 */
[----:B------:R-:W-:-:S05]  /*09a0*/  IMAD R23, R0, 0x2, R23 ;  /* 0x0000000200177824 */ /* 0x000fca00078e0217 */
[----:B------:R-:W-:-:S04]  /*09b0*/  IADD3 R23, PT, PT, R23, R0, RZ ;  /* 0x0000000017177210 */ /* 0x000fc80007ffe0ff */
[C---:B------:R-:W-:Y:S01]  /*09c0*/  ISETP.GE.AND P4, PT, R23.reuse, R5, PT ;  /* 0x000000051700720c */ /* 0x040fe20003f86270 */
[----:B------:R-:W-:Y:S01]  /*09d0*/  IMAD.IADD R23, R23, 0x1, R0 ;  /* 0x0000000117177824 */ /* 0x000fe200078e0200 */
[----:B0-----:R-:W-:-:S06]  /*09e0*/  ULEA UR4, UR5, UR4, 0x18 ;  /* 0x0000000405047291 */ /* 0x001fcc000f8ec0ff */
[----:B------:R-:W-:-:S05]  /*09f0*/  LEA R19, R18, UR4, 0x2 ;  /* 0x0000000412137c11 */ /* 0x000fca000f8e10ff */
[----:B------:R-:W-:-:S04]  /*0a00*/  IMAD R29, R0, 0x4, R19 ;  /* 0x00000004001d7824 */ /* 0x000fc800078e0213 */
[----:B------:R-:W-:-:S04]  /*0a10*/  IMAD R14, R0, 0x4, R29 ;  /* 0x00000004000e7824 */ /* 0x000fc800078e021d */
[----:B------:R-:W-:Y:S01]  /*0a20*/  IMAD R18, R0, 0x4, R14 ;  /* 0x0000000400127824 */ /* 0x000fe200078e020e */
[----:B--2---:R0:W-:Y:S04]  /*0a30*/  STS [R19], R26 ;  /* 0x0000001a13007388 */ /* 0x0041e80000000800 */
[----:B---3--:R0:W-:Y:S04]  /*0a40*/  STS [R29], R28 ;  /* 0x0000001c1d007388 */ /* 0x0081e80000000800 */
[----:B----4-:R0:W-:Y:S04]  /*0a50*/  STS [R14], R27 ;  /* 0x0000001b0e007388 */ /* 0x0101e80000000800 */
[----:B-----5:R0:W-:Y:S01]  /*0a60*/  STS [R18], R25 ;  /* 0x0000001912007388 */ /* 0x0201e20000000800 */
[----:B------:R-:W-:Y:S05]  /*0a70*/  @!P4 BRA `(.L_x_64) ;  /* 0xfffffffc002cc947 */ /* 0x000fea000383ffff */
.L_x_57:
[----:B------:R-:W-:Y:S05]  /*0a80*/  BSYNC.RECONVERGENT B1 ;  /* 0x0000000000017941 */ /* 0x000fea0003800200 */
.L_x_56:
[----:B------:R-:W-:Y:S01]  /*0a90*/  ISETP.GE.AND P3, PT, R21, R5, PT ;  /* 0x000000051500720c */ /* 0x000fe20003f66270 */
[----:B------:R-:W-:-:S12]  /*0aa0*/  IMAD.IADD R21, R2, 0x1, R21 ;  /* 0x0000000102157824 */ /* 0x000fd800078e0215 */
[----:B------:R-:W-:Y:S05]  /*0ab0*/  @!P3 BRA `(.L_x_65) ;  /* 0xfffffff80038b947 */ /* 0x000fea000383ffff */
.L_x_55:
[----:B------:R-:W-:Y:S05]  /*0ac0*/  BSYNC.RECONVERGENT B2 ;  /* 0x0000000000027941 */ /* 0x000fea0003800200 */
.L_x_54:
[----:B------:R-:W3:Y:S01]  /*0ad0*/  LDCU UR4, c[0x0][0x390] ;  /* 0x00007200ff0477ac */ /* 0x000ee20008000800 */
[----:B------:R-:W-:Y:S01]  /*0ae0*/  VIMNMX R0, PT, PT, R4, R9, !PT ;  /* 0x0000000904007248 */ /* 0x000fe20007fe0100 */
[----:B------:R-:W-:Y:S03]  /*0af0*/  BAR.SYNC.DEFER_BLOCKING 0x0 ;  /* 0x0000000000007b1d */ /* 0x000fe60000010000 */
[----:B---3--:R-:W-:-:S13]  /*0b00*/  ISETP.GE.AND P0, PT, R0, UR4, PT ;  /* 0x0000000400007c0c */ /* 0x008fda000bf06270 */
[----:B------:R-:W-:Y:S05]  /*0b10*/  @P0 EXIT ;  /* 0x000000000000094d */ /* 0x000fea0003800000 */
[----:B------:R-:W3:Y:S01]  /*0b20*/  LDCU UR4, c[0x0][0x394] ;  /* 0x00007280ff0477ac */ /* 0x000ee20008000800 */
[----:B------:R-:W-:Y:S02]  /*0b30*/  IMAD.MOV.U32 R0, RZ, RZ, RZ ;  /* 0x000000ffff007224 */ /* 0x000fe400078e00ff */
[----:B------:R-:W-:Y:S01]  /*0b40*/  IMAD.MOV.U32 R5, RZ, RZ, RZ ;  /* 0x000000ffff057224 */ /* 0x000fe200078e00ff */
[----:B---3--:R-:W-:-:S09]  /*0b50*/  UISETP.GE.AND UP0, UPT, UR4, -0x1, UPT ;  /* 0xffffffff0400788c */ /* 0x008fd2000bf06270 */
[----:B------:R-:W-:Y:S05]  /*0b60*/  BRA.U !UP0, `(.L_x_66) ;  /* 0x0000000908907547 */ /* 0x000fea000b800000 */
[----:B------:R-:W3:Y:S01]  /*0b70*/  S2UR UR5, SR_CgaCtaId ;  /* 0x00000000000579c3 */ /* 0x000ee20000008800 */
[----:B------:R-:W-:Y:S01]  /*0b80*/  IABS R2, R7 ;  /* 0x0000000700027213 */ /* 0x000fe20000000000 */
[----:B------:R-:W-:Y:S01]  /*0b90*/  UMOV UR4, 0x400 ;  /* 0x0000040000047882 */ /* 0x000fe20000000000 */
[----:B------:R-:W-:Y:S02]  /*0ba0*/  IMAD.MOV R12, RZ, RZ, -R7 ;  /* 0x000000ffff0c7224 */ /* 0x000fe400078e0a07 */
[----:B------:R-:W-:Y:S02]  /*0bb0*/  IMAD.MOV.U32 R5, RZ, RZ, RZ ;  /* 0x000000ffff057224 */ /* 0x000fe400078e00ff */
[----:B------:R-:W-:-:S04]  /*0bc0*/  IMAD.IADD R2, R7, 0x1, R2 ;  /* 0x0000000107027824 */ /* 0x000fc800078e0202 */
[----:B------:R-:W-:-:S05]  /*0bd0*/  VIADD R11, R2, 0x1 ;  /* 0x00000001020b7836 */ /* 0x000fca0000000000 */
[C---:B0-2---:R-:W-:Y:S02]  /*0be0*/  LOP3.LUT R19, R11.reuse, 0x7, RZ, 0xc0, !PT ;  /* 0x000000070b137812 */ /* 0x045fe400078ec0ff */
[C---:B------:R-:W-:Y:S02]  /*0bf0*/  LOP3.LUT R13, R11.reuse, 0xfffffff8, RZ, 0xc0, !PT ;  /* 0xfffffff80b0d7812 */ /* 0x040fe400078ec0ff */
[----:B------:R-:W-:Y:S01]  /*0c00*/  LOP3.LUT R11, R11, 0x3, RZ, 0xc0, !PT ;  /* 0x000000030b0b7812 */ /* 0x000fe200078ec0ff */
[----:B------:R-:W-:Y:S02]  /*0c10*/  VIADD R0, R19, 0xffffffff ;  /* 0xffffffff13007836 */ /* 0x000fe40000000000 */
[----:B------:R-:W-:Y:S01]  /*0c20*/  IMAD.MOV R13, RZ, RZ, -R13 ;  /* 0x000000ffff0d7224 */ /* 0x000fe200078e0a0d */
[----:B---3--:R-:W-:Y:S02]  /*0c30*/  ULEA UR4, UR5, UR4, 0x18 ;  /* 0x0000000405047291 */ /* 0x008fe4000f8ec0ff */
[----:B------:R-:W-:Y:S01]  /*0c40*/  ISETP.GE.U32.AND P5, PT, R0, 0x3, PT ;  /* 0x000000030000780c */ /* 0x000fe20003fa6070 */
[----:B------:R-:W-:-:S03]  /*0c50*/  HFMA2 R0, -RZ, RZ, 0, 0 ;  /* 0x00000000ff007431 */ /* 0x000fc600000001ff */
[----:B------:R-:W-:-:S05]  /*0c60*/  LEA R3, R3, UR4, 0x2 ;  /* 0x0000000403037c11 */ /* 0x000fca000f8e10ff */
[----:B------:R-:W-:-:S07]  /*0c70*/  VIADD R3, R3, 0x10 ;  /* 0x0000001003037836 */ /* 0x000fce0000000000 */
.L_x_72:
[----:B------:R-:W0:Y:S01]  /*0c80*/  LDCU UR5, c[0x0][0x390] ;  /* 0x00007200ff0577ac */ /* 0x000e220008000800 */
[----:B------:R-:W-:Y:S01]  /*0c90*/  ISETP.GE.U32.AND P1, PT, R2, 0x7, PT ;  /* 0x000000070200780c */ /* 0x000fe20003f26070 */
[----:B-1----:R-:W-:Y:S01]  /*0ca0*/  IMAD.IADD R15, R9, 0x1, R12 ;  /* 0x00000001090f7824 */ /* 0x002fe200078e020c */
[----:B------:R-:W-:-:S04]  /*0cb0*/  IABS R17, R7 ;  /* 0x0000000700117213 */ /* 0x000fc80000000000 */
[C---:B------:R-:W-:Y:S01]  /*0cc0*/  ISETP.NE.AND P6, PT, R12.reuse, R17, PT ;  /* 0x000000110c00720c */ /* 0x040fe20003fc5270 */
[----:B------:R-:W-:Y:S02]  /*0cd0*/  IMAD.MOV R17, RZ, RZ, -R7 ;  /* 0x000000ffff117224 */ /* 0x000fe400078e0a07 */
[----:B------:R-:W-:Y:S01]  /*0ce0*/  VIADD R12, R12, 0x1 ;  /* 0x000000010c0c7836 */ /* 0x000fe20000000000 */
[----:B0-----:R-:W-:-:S04]  /*0cf0*/  ISETP.GE.AND P0, PT, R15, UR5, PT ;  /* 0x000000050f007c0c */ /* 0x001fc8000bf06270 */
[C---:B------:R-:W-:Y:S01]  /*0d00*/  ISETP.GT.AND P0, PT, R15.reuse, -0x1, !P0 ;  /* 0xffffffff0f00780c */ /* 0x040fe20004704270 */
[----:B------:R-:W-:-:S04]  /*0d10*/  IMAD.IADD R15, R15, 0x1, -R10 ;  /* 0x000000010f0f7824 */ /* 0x000fc800078e0a0a */
[----:B------:R-:W-:Y:S01]  /*0d20*/  IMAD R14, R6, R15, -R8 ;  /* 0x0000000f060e7224 */ /* 0x000fe200078e0a08 */
[----:B------:R-:W-:Y:S07]  /*0d30*/  @!P1 BRA `(.L_x_67) ;  /* 0x0000000400109947 */ /* 0x000fee0003800000 */
[----:B------:R-:W-:Y:S01]  /*0d40*/  IMAD.SHL.U32 R16, R6, 0x4, RZ ;  /* 0x0000000406107824 */ /* 0x000fe200078e00ff */
[----:B------:R-:W-:Y:S01]  /*0d50*/  IADD3 R17, PT, PT, -R7, 0x3, RZ ;  /* 0x0000000307117810 */ /* 0x000fe20007ffe1ff */
[----:B------:R-:W-:Y:S01]  /*0d60*/  IMAD.IADD R23, R4, 0x1, -R7 ;  /* 0x0000000104177824 */ /* 0x000fe200078e0a07 */
[----:B------:R-:W0:Y:S01]  /*0d70*/  LDCU UR5, c[0x0][0x390] ;  /* 0x00007200ff0577ac */ /* 0x000e220008000800 */
[----:B------:R-:W-:Y:S02]  /*0d80*/  IMAD R16, R16, R15, R3 ;  /* 0x0000000f10107224 */ /* 0x000fe400078e0203 */
[----:B------:R-:W-:-:S07]  /*0d90*/  IMAD.MOV.U32 R15, RZ, RZ, R13 ;  /* 0x000000ffff0f7224 */ /* 0x000fce00078e000d */
.L_x_68:
[C---:B0-----:R-:W-:Y:S01]  /*0da0*/  ISETP.GE.AND P2, PT, R23.reuse, UR5, PT ;  /* 0x0000000517007c0c */ /* 0x041fe2000bf46270 */
[C---:B------:R-:W-:Y:S01]  /*0db0*/  VIADD R20, R23.reuse, 0x2 ;  /* 0x0000000217147836 */ /* 0x040fe20000000000 */
[C---:B------:R-:W-:Y:S01]  /*0dc0*/  IADD3 R18, PT, PT, R23.reuse, 0x1, RZ ;  /* 0x0000000117127810 */ /* 0x040fe20007ffe0ff */
[C---:B------:R-:W-:Y:S01]  /*0dd0*/  VIADD R21, R23.reuse, 0x3 ;  /* 0x0000000317157836 */ /* 0x040fe20000000000 */
[----:B------:R-:W-:Y:S01]  /*0de0*/  ISETP.GT.AND P2, PT, R23, -0x1, !P2 ;  /* 0xffffffff1700780c */ /* 0x000fe20005744270 */
[----:B------:R-:W-:Y:S01]  /*0df0*/  VIADD R15, R15, 0x8 ;  /* 0x000000080f0f7836 */ /* 0x000fe20000000000 */
[----:B------:R-:W-:Y:S01]  /*0e00*/  ISETP.GE.AND P1, PT, R18, UR5, PT ;  /* 0x0000000512007c0c */ /* 0x000fe2000bf26270 */
[----:B------:R-:W-:Y:S01]  /*0e10*/  VIADD R17, R17, 0x8 ;  /* 0x0000000811117836 */ /* 0x000fe20000000000 */
[----:B------:R-:W-:Y:S02]  /*0e20*/  PLOP3.LUT P2, PT, P2, P0, PT, 0x80, 0x8 ;  /* 0x000000000008781c */ /* 0x000fe40001741070 */
[----:B------:R-:W-:-:S02]  /*0e30*/  ISETP.GE.AND P3, PT, R20, UR5, PT ;  /* 0x0000000514007c0c */ /* 0x000fc4000bf66270 */
[----:B------:R-:W-:Y:S02]  /*0e40*/  ISETP.GT.AND P1, PT, R18, -0x1, !P1 ;  /* 0xffffffff1200780c */ /* 0x000fe40004f24270 */
[----:B------:R-:W-:Y:S02]  /*0e50*/  ISETP.GT.AND P4, PT, R20, -0x1, !P3 ;  /* 0xffffffff1400780c */ /* 0x000fe40005f84270 */
[----:B------:R-:W-:Y:S02]  /*0e60*/  PLOP3.LUT P3, PT, P1, P0, PT, 0x80, 0x8 ;  /* 0x000000000008781c */ /* 0x000fe40000f61070 */
[C---:B------:R-:W-:Y:S02]  /*0e70*/  ISETP.GE.AND P1, PT, R21.reuse, UR5, PT ;  /* 0x0000000515007c0c */ /* 0x040fe4000bf26270 */
[----:B------:R-:W-:Y:S01]  /*0e80*/  PLOP3.LUT P4, PT, P4, P0, PT, 0x80, 0x8 ;  /* 0x000000000008781c */ /* 0x000fe20002781070 */
[----:B------:R-:W0:Y:S01]  /*0e90*/  @P2 LDS R18, [R16+-0x10] ;  /* 0xfffff00010122984 */ /* 0x000e220000000800 */
[----:B------:R-:W-:Y:S01]  /*0ea0*/  ISETP.GT.AND P1, PT, R21, -0x1, !P1 ;  /* 0xffffffff1500780c */ /* 0x000fe20004f24270 */
[----:B------:R-:W-:-:S02]  /*0eb0*/  @P2 VIADD R0, R0, 0x1 ;  /* 0x0000000100002836 */ /* 0x000fc40000000000 */
[----:B------:R-:W-:Y:S01]  /*0ec0*/  VIADD R21, R23, 0x6 ;  /* 0x0000000617157836 */ /* 0x000fe20000000000 */
[----:B------:R-:W-:-:S03]  /*0ed0*/  PLOP3.LUT P1, PT, P1, P0, PT, 0x80, 0x8 ;  /* 0x000000000008781c */ /* 0x000fc60000f21070 */
[----:B------:R-:W1:Y:S01]  /*0ee0*/  @P3 LDS R20, [R16+-0xc] ;  /* 0xfffff40010143984 */ /* 0x000e620000000800 */
[----:B------:R-:W-:-:S03]  /*0ef0*/  @P3 VIADD R0, R0, 0x1 ;  /* 0x0000000100003836 */ /* 0x000fc60000000000 */
[----:B------:R-:W2:Y:S01]  /*0f00*/  @P4 LDS R22, [R16+-0x8] ;  /* 0xfffff80010164984 */ /* 0x000ea20000000800 */
[----:B------:R-:W-:-:S05]  /*0f10*/  @P4 VIADD R0, R0, 0x1 ;  /* 0x0000000100004836 */ /* 0x000fca0000000000 */
[----:B------:R-:W3:Y:S01]  /*0f20*/  @P1 LDS R24, [R16+-0x4] ;  /* 0xfffffc0010181984 */ /* 0x000ee20000000800 */
[----:B------:R-:W-:Y:S01]  /*0f30*/  @P1 IADD3 R0, PT, PT, R0, 0x1, RZ ;  /* 0x0000000100001810 */ /* 0x000fe20007ffe0ff */
[----:B0-----:R-:W-:Y:S01]  /*0f40*/  @P2 FADD R5, R5, R18 ;  /* 0x0000001205052221 */ /* 0x001fe20000000000 */
[----:B------:R-:W-:-:S05]  /*0f50*/  VIADD R18, R23, 0x4 ;  /* 0x0000000417127836 */ /* 0x000fca0000000000 */
[C---:B------:R-:W-:Y:S01]  /*0f60*/  ISETP.GE.AND P2, PT, R18.reuse, UR5, PT ;  /* 0x0000000512007c0c */ /* 0x040fe2000bf46270 */
[----:B-1----:R-:W-:Y:S01]  /*0f70*/  @P3 FADD R5, R5, R20 ;  /* 0x0000001405053221 */ /* 0x002fe20000000000 */
[C---:B------:R-:W-:Y:S02]  /*0f80*/  VIADD R20, R23.reuse, 0x5 ;  /* 0x0000000517147836 */ /* 0x040fe40000000000 */
[----:B------:R-:W-:Y:S01]  /*0f90*/  ISETP.GT.AND P2, PT, R18, -0x1, !P2 ;  /* 0xffffffff1200780c */ /* 0x000fe20005744270 */
[----:B------:R-:W-:Y:S02]  /*0fa0*/  VIADD R18, R23, 0x7 ;  /* 0x0000000717127836 */ /* 0x000fe40000000000 */
[----:B--2---:R-:W-:Y:S01]  /*0fb0*/  @P4 FADD R5, R5, R22 ;  /* 0x0000001605054221 */ /* 0x004fe20000000000 */
[----:B------:R-:W-:Y:S01]  /*0fc0*/  ISETP.GE.AND P4, PT, R21, UR5, PT ;  /* 0x0000000515007c0c */ /* 0x000fe2000bf86270 */
[----:B------:R-:W-:Y:S01]  /*0fd0*/  VIADD R23, R23, 0x8 ;  /* 0x0000000817177836 */ /* 0x000fe20000000000 */
[----:B------:R-:W-:-:S02]  /*0fe0*/  ISETP.GE.AND P3, PT, R20, UR5, PT ;  /* 0x0000000514007c0c */ /* 0x000fc4000bf66270 */
[----:B------:R-:W-:Y:S01]  /*0ff0*/  PLOP3.LUT P2, PT, P2, P0, PT, 0x80, 0x8 ;  /* 0x000000000008781c */ /* 0x000fe20001741070 */
[----:B---3--:R-:W-:Y:S01]  /*1000*/  @P1 FADD R5, R5, R24 ;  /* 0x0000001805051221 */ /* 0x008fe20000000000 */
[----:B------:R-:W-:Y:S02]  /*1010*/  ISETP.GT.AND P3, PT, R20, -0x1, !P3 ;  /* 0xffffffff1400780c */ /* 0x000fe40005f64270 */
[----:B------:R-:W-:Y:S02]  /*1020*/  ISETP.GT.AND P4, PT, R21, -0x1, !P4 ;  /* 0xffffffff1500780c */ /* 0x000fe40006784270 */
[C---:B------:R-:W-:Y:S02]  /*1030*/  ISETP.GE.AND P1, PT, R18.reuse, UR5, PT ;  /* 0x0000000512007c0c */ /* 0x040fe4000bf26270 */
[----:B------:R-:W-:Y:S02]  /*1040*/  PLOP3.LUT P3, PT, P3, P0, PT, 0x80, 0x8 ;  /* 0x000000000008781c */ /* 0x000fe40001f61070 */
[----:B------:R-:W-:-:S02]  /*1050*/  ISETP.GT.AND P1, PT, R18, -0x1, !P1 ;  /* 0xffffffff1200780c */ /* 0x000fc40004f24270 */
[----:B------:R-:W-:Y:S01]  /*1060*/  PLOP3.LUT P4, PT, P4, P0, PT, 0x80, 0x8 ;  /* 0x000000000008781c */ /* 0x000fe20002781070 */
[----:B------:R-:W0:Y:S01]  /*1070*/  @P2 LDS R18, [R16] ;  /* 0x0000000010122984 */ /* 0x000e220000000800 */
[----:B------:R-:W-:Y:S01]  /*1080*/  PLOP3.LUT P1, PT, P1, P0, PT, 0x80, 0x8 ;  /* 0x000000000008781c */ /* 0x000fe20000f21070 */
[----:B------:R-:W-:-:S06]  /*1090*/  @P2 VIADD R0, R0, 0x1 ;  /* 0x0000000100002836 */ /* 0x000fcc0000000000 */
[----:B------:R-:W1:Y:S01]  /*10a0*/  @P3 LDS R20, [R16+0x4] ;  /* 0x0000040010143984 */ /* 0x000e620000000800 */
[----:B------:R-:W-:-:S03]  /*10b0*/  @P3 VIADD R0, R0, 0x1 ;  /* 0x0000000100003836 */ /* 0x000fc60000000000 */
[----:B------:R-:W2:Y:S01]  /*10c0*/  @P4 LDS R22, [R16+0x8] ;  /* 0x0000080010164984 */ /* 0x000ea20000000800 */
[----:B------:R-:W-:-:S03]  /*10d0*/  @P4 VIADD R0, R0, 0x1 ;  /* 0x0000000100004836 */ /* 0x000fc60000000000 */
        /* <DEDUP_REMOVED lines=9> */
[----:B------:R-:W-:-:S07]  /*1170*/  VIADD R17, R17, 0xfffffffd ;  /* 0xfffffffd11117836 */ /* 0x000fce0000000000 */
.L_x_67:
[----:B------:R-:W-:-:S13]  /*1180*/  ISETP.NE.AND P1, PT, R19, RZ, PT ;  /* 0x000000ff1300720c */ /* 0x000fda0003f25270 */
[----:B------:R-:W-:Y:S05]  /*1190*/  @!P1 BRA `(.L_x_69) ;  /* 0x0000000400009947 */ /* 0x000fea0003800000 */
[----:B------:R-:W-:Y:S01]  /*11a0*/  ISETP.NE.AND P4, PT, R11, RZ, PT ;  /* 0x000000ff0b00720c */ /* 0x000fe20003f85270 */
[----:B------:R-:W-:-:S12]  /*11b0*/  @!P5 BRA `(.L_x_70) ;  /* 0x00000000007cd947 */ /* 0x000fd80003800000 */
[----:B------:R-:W-:Y:S01]  /*11c0*/  IADD3 R21, PT, PT, R4, R17, RZ ;  /* 0x0000001104157210 */ /* 0x000fe20007ffe0ff */
[----:B------:R-:W-:-:S03]  /*11d0*/  VIADD R17, R17, 0x4 ;  /* 0x0000000411117836 */ /* 0x000fc60000000000 */
[C---:B------:R-:W-:Y:S01]  /*11e0*/  ISETP.GE.AND P1, PT, R21.reuse, UR5, PT ;  /* 0x0000000515007c0c */ /* 0x040fe2000bf26270 */
[----:B------:R-:W-:Y:S02]  /*11f0*/  IMAD.IADD R15, R14, 0x1, R21 ;  /* 0x000000010e0f7824 */ /* 0x000fe400078e0215 */
[C---:B------:R-:W-:Y:S01]  /*1200*/  VIADD R18, R21.reuse, 0x2 ;  /* 0x0000000215127836 */ /* 0x040fe20000000000 */
[----:B------:R-:W-:Y:S02]  /*1210*/  ISETP.GT.AND P1, PT, R21, -0x1, !P1 ;  /* 0xffffffff1500780c */ /* 0x000fe40004f24270 */
[----:B------:R-:W-:Y:S01]  /*1220*/  LEA R22, R15, UR4, 0x2 ;  /* 0x000000040f167c11 */ /* 0x000fe2000f8e10ff */
[----:B------:R-:W-:Y:S01]  /*1230*/  VIADD R15, R21, 0x1 ;  /* 0x00000001150f7836 */ /* 0x000fe20000000000 */
[----:B------:R-:W-:Y:S02]  /*1240*/  PLOP3.LUT P1, PT, P1, P0, PT, 0x80, 0x8 ;  /* 0x000000000008781c */ /* 0x000fe40000f21070 */
[----:B------:R-:W-:-:S02]  /*1250*/  ISETP.GE.AND P2, PT, R18, UR5, PT ;  /* 0x0000000512007c0c */ /* 0x000fc4000bf46270 */
[C---:B------:R-:W-:Y:S02]  /*1260*/  ISETP.GE.AND P3, PT, R15.reuse, UR5, PT ;  /* 0x000000050f007c0c */ /* 0x040fe4000bf66270 */
[----:B------:R-:W-:Y:S02]  /*1270*/  ISETP.GT.AND P2, PT, R18, -0x1, !P2 ;  /* 0xffffffff1200780c */ /* 0x000fe40005744270 */
[----:B------:R-:W-:Y:S01]  /*1280*/  ISETP.GT.AND P3, PT, R15, -0x1, !P3 ;  /* 0xffffffff0f00780c */ /* 0x000fe20005f64270 */
[----:B------:R-:W-:Y:S01]  /*1290*/  VIADD R15, R21, 0x3 ;  /* 0x00000003150f7836 */ /* 0x000fe20000000000 */
[----:B------:R-:W-:-:S03]  /*12a0*/  PLOP3.LUT P2, PT, P2, P0, PT, 0x80, 0x8 ;  /* 0x000000000008781c */ /* 0x000fc60001741070 */
[----:B------:R-:W0:Y:S01]  /*12b0*/  @P1 LDS R16, [R22] ;  /* 0x0000000016101984 */ /* 0x000e220000000800 */
[----:B------:R-:W-:-:S09]  /*12c0*/  @P1 VIADD R0, R0, 0x1 ;  /* 0x0000000100001836 */ /* 0x000fd20000000000 */
[----:B------:R-:W-:Y:S01]  /*12d0*/  @P2 LDS R18, [R22+0x8] ;  /* 0x0000080016122984 */ /* 0x000fe20000000800 */
[----:B0-----:R-:W-:Y:S01]  /*12e0*/  @P1 FADD R5, R5, R16 ;  /* 0x0000001005051221 */ /* 0x001fe20000000000 */
[----:B------:R-:W-:Y:S02]  /*12f0*/  PLOP3.LUT P1, PT, P3, P0, PT, 0x80, 0x8 ;  /* 0x000000000008781c */ /* 0x000fe40001f21070 */
[----:B------:R-:W-:-:S04]  /*1300*/  ISETP.GE.AND P3, PT, R15, UR5, PT ;  /* 0x000000050f007c0c */ /* 0x000fc8000bf66270 */
[----:B------:R-:W-:-:S04]  /*1310*/  ISETP.GT.AND P3, PT, R15, -0x1, !P3 ;  /* 0xffffffff0f00780c */ /* 0x000fc80005f64270 */
[----:B------:R-:W-:-:S03]  /*1320*/  PLOP3.LUT P3, PT, P3, P0, PT, 0x80, 0x8 ;  /* 0x000000000008781c */ /* 0x000fc60001f61070 */
[----:B------:R-:W0:Y:S01]  /*1330*/  @P1 LDS R16, [R22+0x4] ;  /* 0x0000040016101984 */ /* 0x000e220000000800 */
[----:B------:R-:W-:-:S04]  /*1340*/  @P1 VIADD R0, R0, 0x1 ;  /* 0x0000000100001836 */ /* 0x000fc80000000000 */
[----:B------:R-:W-:-:S05]  /*1350*/  @P2 VIADD R0, R0, 0x1 ;  /* 0x0000000100002836 */ /* 0x000fca0000000000 */
[----:B------:R-:W1:Y:S01]  /*1360*/  @P3 LDS R20, [R22+0xc] ;  /* 0x00000c0016143984 */ /* 0x000e620000000800 */
[----:B------:R-:W-:Y:S02]  /*1370*/  @P3 VIADD R0, R0, 0x1 ;  /* 0x0000000100003836 */ /* 0x000fe40000000000 */
[----:B0-----:R-:W-:-:S04]  /*1380*/  @P1 FADD R5, R5, R16 ;  /* 0x0000001005051221 */ /* 0x001fc80000000000 */
[----:B------:R-:W-:-:S04]  /*1390*/  @P2 FADD R5, R5, R18 ;  /* 0x0000001205052221 */ /* 0x000fc80000000000 */
[----:B-1----:R-:W-:-:S07]  /*13a0*/  @P3 FADD R5, R5, R20 ;  /* 0x0000001405053221 */ /* 0x002fce0000000000 */
.L_x_70:
[----:B------:R-:W-:Y:S05]  /*13b0*/  @!P4 BRA `(.L_x_69) ;  /* 0x000000000078c947 */ /* 0x000fea0003800000 */
[----:B------:R-:W-:Y:S02]  /*13c0*/  ISETP.NE.AND P1, PT, R11, 0x1, PT ;  /* 0x000000010b00780c */ /* 0x000fe40003f25270 */
[----:B------:R-:W-:-:S11]  /*13d0*/  LOP3.LUT P3, RZ, R2, 0x1, RZ, 0xc0, !PT ;  /* 0x0000000102ff7812 */ /* 0x000fd6000786c0ff */
[----:B------:R-:W-:Y:S05]  /*13e0*/  @!P1 BRA `(.L_x_71) ;  /* 0x0000000000449947 */ /* 0x000fea0003800000 */
[----:B------:R-:W-:Y:S01]  /*13f0*/  IADD3 R15, PT, PT, R4, R17, RZ ;  /* 0x00000011040f7210 */ /* 0x000fe20007ffe0ff */
[----:B------:R-:W-:-:S03]  /*1400*/  VIADD R17, R17, 0x2 ;  /* 0x0000000211117836 */ /* 0x000fc60000000000 */
[C---:B------:R-:W-:Y:S01]  /*1410*/  ISETP.GE.AND P1, PT, R15.reuse, UR5, PT ;  /* 0x000000050f007c0c */ /* 0x040fe2000bf26270 */
[----:B------:R-:W-:-:S03]  /*1420*/  VIADD R16, R15, 0x1 ;  /* 0x000000010f107836 */ /* 0x000fc60000000000 */
[----:B------:R-:W-:Y:S01]  /*1430*/  ISETP.GT.AND P1, PT, R15, -0x1, !P1 ;  /* 0xffffffff0f00780c */ /* 0x000fe20004f24270 */
[----:B------:R-:W-:Y:S01]  /*1440*/  IMAD.IADD R15, R14, 0x1, R15 ;  /* 0x000000010e0f7824 */ /* 0x000fe200078e020f */
[C---:B------:R-:W-:Y:S02]  /*1450*/  ISETP.GE.AND P2, PT, R16.reuse, UR5, PT ;  /* 0x0000000510007c0c */ /* 0x040fe4000bf46270 */
[----:B------:R-:W-:Y:S02]  /*1460*/  PLOP3.LUT P1, PT, P1, P0, PT, 0x80, 0x8 ;  /* 0x000000000008781c */ /* 0x000fe40000f21070 */
[----:B------:R-:W-:Y:S02]  /*1470*/  ISETP.GT.AND P2, PT, R16, -0x1, !P2 ;  /* 0xffffffff1000780c */ /* 0x000fe40005744270 */
[----:B------:R-:W-:Y:S02]  /*1480*/  LEA R15, R15, UR4, 0x2 ;  /* 0x000000040f0f7c11 */ /* 0x000fe4000f8e10ff */
[----:B------:R-:W-:-:S07]  /*1490*/  PLOP3.LUT P2, PT, P2, P0, PT, 0x80, 0x8 ;  /* 0x000000000008781c */ /* 0x000fce0001741070 */
[----:B------:R-:W0:Y:S01]  /*14a0*/  @P1 LDS R16, [R15] ;  /* 0x000000000f101984 */ /* 0x000e220000000800 */
[----:B------:R-:W-:-:S05]  /*14b0*/  @P1 VIADD R0, R0, 0x1 ;  /* 0x0000000100001836 */ /* 0x000fca0000000000 */
[----:B------:R-:W1:Y:S01]  /*14c0*/  @P2 LDS R18, [R15+0x4] ;  /* 0x000004000f122984 */ /* 0x000e620000000800 */
[----:B------:R-:W-:Y:S02]  /*14d0*/  @P2 VIADD R0, R0, 0x1 ;  /* 0x0000000100002836 */ /* 0x000fe40000000000 */
[----:B0-----:R-:W-:-:S04]  /*14e0*/  @P1 FADD R5, R5, R16 ;  /* 0x0000001005051221 */ /* 0x001fc80000000000 */
[----:B-1----:R-:W-:-:S07]  /*14f0*/  @P2 FADD R5, R5, R18 ;  /* 0x0000001205052221 */ /* 0x002fce0000000000 */
.L_x_71:
[----:B------:R-:W-:Y:S05]  /*1500*/  @P3 BRA `(.L_x_69) ;  /* 0x0000000000243947 */ /* 0x000fea0003800000 */
[----:B------:R-:W-:-:S05]  /*1510*/  IMAD.IADD R17, R4, 0x1, R17 ;  /* 0x0000000104117824 */ /* 0x000fca00078e0211 */
[----:B------:R-:W-:-:S04]  /*1520*/  ISETP.GE.AND P1, PT, R17, UR5, PT ;  /* 0x0000000511007c0c */ /* 0x000fc8000bf26270 */
[----:B------:R-:W-:-:S04]  /*1530*/  ISETP.GT.AND P1, PT, R17, -0x1, !P1 ;  /* 0xffffffff1100780c */ /* 0x000fc80004f24270 */
[----:B------:R-:W-:-:S13]  /*1540*/  PLOP3.LUT P1, PT, P1, P0, PT, 0x80, 0x8 ;  /* 0x000000000008781c */ /* 0x000fda0000f21070 */
[----:B------:R-:W-:Y:S02]  /*1550*/  @P1 IMAD.IADD R14, R14, 0x1, R17 ;  /* 0x000000010e0e1824 */ /* 0x000fe400078e0211 */
[----:B------:R-:W-:-:S03]  /*1560*/  @P1 VIADD R0, R0, 0x1 ;  /* 0x0000000100001836 */ /* 0x000fc60000000000 */
[----:B------:R-:W-:-:S06]  /*1570*/  @P1 LEA R14, R14, UR4, 0x2 ;  /* 0x000000040e0e1c11 */ /* 0x000fcc000f8e10ff */
[----:B------:R-:W0:Y:S02]  /*1580*/  @P1 LDS R14, [R14] ;  /* 0x000000000e0e1984 */ /* 0x000e240000000800 */
[----:B0-----:R-:W-:-:S07]  /*1590*/  @P1 FADD R5, R5, R14 ;  /* 0x0000000e05051221 */ /* 0x001fce0000000000 */
.L_x_69:
[----:B------:R-:W-:Y:S05]  /*15a0*/  @P6 BRA `(.L_x_72) ;  /* 0xfffffff400b46947 */ /* 0x000fea000383ffff */
.L_x_66:
[----:B------:R-:W-:Y:S01]  /*15b0*/  ISETP.GE.AND P0, PT, R0, 0x1, PT ;  /* 0x000000010000780c */ /* 0x000fe20003f06270 */
[----:B------:R-:W-:Y:S01]  /*15c0*/  BSSY.RECONVERGENT B0, `(.L_x_73) ;  /* 0x0000012000007945 */ /* 0x000fe20003800200 */
[----:B------:R-:W-:-:S11]  /*15d0*/  IMAD.MOV.U32 R7, RZ, RZ, RZ ;  /* 0x000000ffff077224 */ /* 0x000fd600078e00ff */
[----:B------:R-:W-:Y:S05]  /*15e0*/  @!P0 BRA `(.L_x_74) ;  /* 0x00000000003c8947 */ /* 0x000fea0003800000 */
[----:B------:R-:W-:Y:S01]  /*15f0*/  I2FP.F32.U32 R6, R0 ;  /* 0x0000000000067245 */ /* 0x000fe20000201000 */
[----:B------:R-:W-:Y:S03]  /*1600*/  BSSY.RECONVERGENT B1, `(.L_x_74) ;  /* 0x000000d000017945 */ /* 0x000fe60003800200 */
[----:B------:R-:W3:Y:S08]  /*1610*/  MUFU.RCP R0, R6 ;  /* 0x0000000600007308 */ /* 0x000ef00000001000 */
[----:B------:R-:W4:Y:S01]  /*1620*/  FCHK P0, R5, R6 ;  /* 0x0000000605007302 */ /* 0x000f220000000000 */
[----:B---3--:R-:W-:-:S04]  /*1630*/  FFMA R3, -R6, R0, 1 ;  /* 0x3f80000006037423 */ /* 0x008fc80000000100 */
[----:B------:R-:W-:-:S04]  /*1640*/  FFMA R0, R0, R3, R0 ;  /* 0x0000000300007223 */ /* 0x000fc80000000000 */
[----:B------:R-:W-:-:S04]  /*1650*/  FFMA R2, R0, R5, RZ ;  /* 0x0000000500027223 */ /* 0x000fc800000000ff */
[----:B------:R-:W-:-:S04]  /*1660*/  FFMA R3, -R6, R2, R5 ;  /* 0x0000000206037223 */ /* 0x000fc80000000105 */
[----:B------:R-:W-:Y:S01]  /*1670*/  FFMA R7, R0, R3, R2 ;  /* 0x0000000300077223 */ /* 0x000fe20000000002 */
[----:B----4-:R-:W-:Y:S06]  /*1680*/  @!P0 BRA `(.L_x_75) ;  /* 0x0000000000108947 */ /* 0x010fec0003800000 */
[----:B------:R-:W-:Y:S02]  /*1690*/  MOV R3, R5 ;  /* 0x0000000500037202 */ /* 0x000fe40000000f00 */
[----:B------:R-:W-:-:S07]  /*16a0*/  MOV R2, 0x16c0 ;  /* 0x000016c000027802 */ /* 0x000fce0000000f00 */
[----:B012---:R-:W-:Y:S05]  /*16b0*/  CALL.REL.NOINC `($__internal_2_$__cuda_sm3x_div_rn_noftz_f32_slowpath) ;  /* 0x0000000000247944 */ /* 0x007fea0003c00000 */
[----:B------:R-:W-:-:S07]  /*16c0*/  IMAD.MOV.U32 R7, RZ, RZ, R0 ;  /* 0x000000ffff077224 */ /* 0x000fce00078e0000 */
.L_x_75:
[----:B------:R-:W-:Y:S05]  /*16d0*/  BSYNC.RECONVERGENT B1 ;  /* 0x0000000000017941 */ /* 0x000fea0003800200 */
.L_x_74:
[----:B------:R-:W-:Y:S05]  /*16e0*/  BSYNC.RECONVERGENT B0 ;  /* 0x0000000000007941 */ /* 0x000fea0003800200 */
.L_x_73:
[----:B------:R-:W3:Y:S01]  /*16f0*/  LDC.64 R2, c[0x0][0x388] ;  /* 0x0000e200ff027b82 */ /* 0x000ee20000000a00 */
[----:B------:R-:W4:Y:S02]  /*1700*/  LDCU UR4, c[0x0][0x390] ;  /* 0x00007200ff0477ac */ /* 0x000f240008000800 */
[----:B----4-:R-:W-:-:S04]  /*1710*/  IMAD R9, R9, UR4, R4 ;  /* 0x0000000409097c24 */ /* 0x010fc8000f8e0204 */
[----:B---3--:R-:W-:-:S05]  /*1720*/  IMAD.WIDE.U32 R2, R9, 0x4, R2 ;  /* 0x0000000409027825 */ /* 0x008fca00078e0002 */
[----:B------:R-:W-:Y:S01]  /*1730*/  STG.E desc[UR6][R2.64], R7 ;  /* 0x0000000702007986 */ /* 0x000fe2000c101906 */
[----:B------:R-:W-:Y:S05]  /*1740*/  EXIT ;  /* 0x000000000000794d */ /* 0x000fea0003800000 */
        .weak           $__internal_2_$__cuda_sm3x_div_rn_noftz_f32_slowpath
        .type           $__internal_2_$__cuda_sm3x_div_rn_noftz_f32_slowpath,@function
        .size           $__internal_2_$__cuda_sm3x_div_rn_noftz_f32_slowpath,(.L_x_112 - $__internal_2_$__cuda_sm3x_div_rn_noftz_f32_slowpath)
$__internal_2_$__cuda_sm3x_div_rn_noftz_f32_slowpath:
        /* <DEDUP_REMOVED lines=9> */
[----:B------:R-:W-:Y:S01]  /*17e0*/  @!P0 IMAD.MOV.U32 R5, RZ, RZ, RZ ;  /* 0x000000ffff058224 */ /* 0x000fe200078e00ff */
        /* <DEDUP_REMOVED lines=25> */
.L_x_77:
[----:B------:R-:W-:Y:S01]  /*1980*/  LEA R7, R15, 0xc0800000, 0x17 ;  /* 0xc08000000f077811 */ /* 0x000fe200078eb8ff */
[----:B------:R-:W-:Y:S04]  /*1990*/  BSSY.RECONVERGENT B3, `(.L_x_82) ;  /* 0x0000036000037945 */ /* 0x000fe80003800200 */
[----:B------:R-:W-:Y:S01]  /*19a0*/  IMAD.IADD R7, R6, 0x1, -R7 ;  /* 0x0000000106077824 */ /* 0x000fe200078e0a07 */
[----:B------:R-:W-:-:S03]  /*19b0*/  IADD3 R6, PT, PT, R10, -0x7f, RZ ;  /* 0xffffff810a067810 */ /* 0x000fc60007ffe0ff */
        /* <DEDUP_REMOVED lines=47> */
.L_x_84:
[----:B------:R-:W-:-:S04]  /*1cb0*/  LOP3.LUT R0, R0, 0x80000000, RZ, 0xc0, !PT ;  /* 0x8000000000007812 */ /* 0x000fc800078ec0ff */
[----:B------:R-:W-:Y:S01]  /*1cc0*/  LOP3.LUT R0, R0, 0x7f800000, RZ, 0xfc, !PT ;  /* 0x7f80000000007812 */ /* 0x000fe200078efcff */
[----:B------:R-:W-:Y:S06]  /*1cd0*/  BRA `(.L_x_85) ;  /* 0x0000000000047947 */ /* 0x000fec0003800000 */
.L_x_83:
[----:B------:R-:W-:-:S07]  /*1ce0*/  IMAD R0, R6, 0x800000, R0 ;  /* 0x0080000006007824 */ /* 0x000fce00078e0200 */
.L_x_85:
[----:B------:R-:W-:Y:S05]  /*1cf0*/  BSYNC.RECONVERGENT B3 ;  /* 0x0000000000037941 */ /* 0x000fea0003800200 */
.L_x_82:
[----:B------:R-:W-:Y:S05]  /*1d00*/  BRA `(.L_x_86) ;  /* 0x0000000000207947 */ /* 0x000fea0003800000 */
.L_x_81:
[----:B------:R-:W-:-:S04]  /*1d10*/  LOP3.LUT R0, R6, 0x80000000, R3, 0x48, !PT ;  /* 0x8000000006007812 */ /* 0x000fc800078e4803 */
[----:B------:R-:W-:Y:S01]  /*1d20*/  LOP3.LUT R0, R0, 0x7f800000, RZ, 0xfc, !PT ;  /* 0x7f80000000007812 */ /* 0x000fe200078efcff */
[----:B------:R-:W-:Y:S06]  /*1d30*/  BRA `(.L_x_86) ;  /* 0x0000000000147947 */ /* 0x000fec0003800000 */
.L_x_80:
[----:B------:R-:W-:Y:S01]  /*1d40*/  LOP3.LUT R0, R6, 0x80000000, R3, 0x48, !PT ;  /* 0x8000000006007812 */ /* 0x000fe200078e4803 */
[----:B------:R-:W-:Y:S06]  /*1d50*/  BRA `(.L_x_86) ;  /* 0x00000000000c7947 */ /* 0x000fec0003800000 */
.L_x_79:
[----:B------:R-:W0:Y:S01]  /*1d60*/  MUFU.RSQ R0, -QNAN ;  /* 0xffc0000000007908 */ /* 0x000e220000001400 */
[----:B------:R-:W-:Y:S05]  /*1d70*/  BRA `(.L_x_86) ;  /* 0x0000000000047947 */ /* 0x000fea0003800000 */
.L_x_78:
[----:B------:R-:W-:-:S07]  /*1d80*/  FADD.FTZ R0, R3, R0 ;  /* 0x0000000003007221 */ /* 0x000fce0000010000 */
.L_x_86:
[----:B------:R-:W-:Y:S05]  /*1d90*/  BSYNC.RECONVERGENT B2 ;  /* 0x0000000000027941 */ /* 0x000fea0003800200 */
.L_x_76:
[----:B------:R-:W-:-:S04]  /*1da0*/  IMAD.MOV.U32 R3, RZ, RZ, 0x0 ;  /* 0x00000000ff037424 */ /* 0x000fc800078e00ff */
[----:B0-----:R-:W-:Y:S05]  /*1db0*/  RET.REL.NODEC R2 `(_Z12kernel2D_optPfS_ii) ;  /* 0xffffffe002907950 */ /* 0x001fea0003c3ffff */
.L_x_87:
        /* <DEDUP_REMOVED lines=12> */
.L_x_112:


//--------------------- .text._Z14kernel2D_basicPfS_ii --------------------------
	.section	.text._Z14kernel2D_basicPfS_ii,"ax",@progbits
	.align	128
        .global         _Z14kernel2D_basicPfS_ii
        .type           _Z14kernel2D_basicPfS_ii,@function
        .size           _Z14kernel2D_basicPfS_ii,(.L_x_113 - _Z14kernel2D_basicPfS_ii)
        .other          _Z14kernel2D_basicPfS_ii,@"STO_CUDA_ENTRY STV_DEFAULT"
_Z14kernel2D_basicPfS_ii:
.text._Z14kernel2D_basicPfS_ii:
[----:B------:R-:W-:Y:S01]  /*0000*/  LDC R1, c[0x0][0x37c] ;  /* 0x0000df00ff017b82 */ /* 0x000fe20000000800 */
[----:B------:R-:W0:Y:S07]  /*0010*/  S2R R3, SR_TID.X ;  /* 0x0000000000037919 */ /* 0x000e2e0000002100 */
[----:B------:R-:W0:Y:S01]  /*0020*/  S2UR UR4, SR_CTAID.X ;  /* 0x00000000000479c3 */ /* 0x000e220000002500 */
[----:B------:R-:W1:Y:S07]  /*0030*/  S2R R5, SR_TID.Y ;  /* 0x0000000000057919 */ /* 0x000e6e0000002200 */
[----:B------:R-:W0:Y:S08]  /*0040*/  LDC R0, c[0x0][0x360] ;  /* 0x0000d800ff007b82 */ /* 0x000e300000000800 */
[----:B------:R-:W1:Y:S08]  /*0050*/  S2UR UR5, SR_CTAID.Y ;  /* 0x00000000000579c3 */ /* 0x000e700000002600 */
[----:B------:R-:W1:Y:S08]  /*0060*/  LDC R2, c[0x0][0x364] ;  /* 0x0000d900ff027b82 */ /* 0x000e700000000800 */
[----:B------:R-:W2:Y:S01]  /*0070*/  LDC.64 R6, c[0x0][0x390] ;  /* 0x0000e400ff067b82 */ /* 0x000ea20000000a00 */
[----:B0-----:R-:W-:-:S02]  /*0080*/  IMAD R0, R0, UR4, R3 ;  /* 0x0000000400007c24 */ /* 0x001fc4000f8e0203 */
[----:B-1----:R-:W-:-:S05]  /*0090*/  IMAD R3, R2, UR5, R5 ;  /* 0x0000000502037c24 */ /* 0x002fca000f8e0205 */
[----:B------:R-:W-:-:S04]  /*00a0*/  VIMNMX R5, PT, PT, R0, R3, !PT ;  /* 0x0000000300057248 */ /* 0x000fc80007fe0100 */
[----:B--2---:R-:W-:-:S13]  /*00b0*/  ISETP.GE.AND P0, PT, R5, R6, PT ;  /* 0x000000060500720c */ /* 0x004fda0003f06270 */
        /* <DEDUP_REMOVED lines=8> */
[----:B------:R-:W-:Y:S02]  /*0140*/  HFMA2 R2, -RZ, RZ, 0, 0 ;  /* 0x00000000ff027431 */ /* 0x000fe400000001ff */
[----:B------:R-:W-:Y:S01]  /*0150*/  IMAD.MOV.U32 R7, RZ, RZ, RZ ;  /* 0x000000ffff077224 */ /* 0x000fe200078e00ff */
[----:B------:R-:W-:Y:S01]  /*0160*/  IABS R4, R5 ;  /* 0x0000000500047213 */ /* 0x000fe20000000000 */
[----:B------:R-:W-:Y:S01]  /*0170*/  IMAD.MOV R9, RZ, RZ, -R5 ;  /* 0x000000ffff097224 */ /* 0x000fe200078e0a05 */
[----:B------:R-:W-:-:S03]  /*0180*/  IADD3 R10, PT, PT, -R5, 0x3, RZ ;  /* 0x00000003050a7810 */ /* 0x000fc60007ffe1ff */
[----:B------:R-:W-:Y:S02]  /*0190*/  IMAD.IADD R4, R5, 0x1, R4 ;  /* 0x0000000105047824 */ /* 0x000fe400078e0204 */
[----:B------:R-:W-:Y:S02]  /*01a0*/  IMAD.MOV.U32 R18, RZ, RZ, R9 ;  /* 0x000000ffff127224 */ /* 0x000fe400078e0009 */
[----:B------:R-:W-:-:S05]  /*01b0*/  VIADD R19, R4, 0x1 ;  /* 0x0000000104137836 */ /* 0x000fca0000000000 */
[C---:B------:R-:W-:Y:S02]  /*01c0*/  LOP3.LUT R6, R19.reuse, 0x7, RZ, 0xc0, !PT ;  /* 0x0000000713067812 */ /* 0x040fe400078ec0ff */
[C---:B------:R-:W-:Y:S02]  /*01d0*/  LOP3.LUT R20, R19.reuse, 0xfffffff8, RZ, 0xc0, !PT ;  /* 0xfffffff813147812 */ /* 0x040fe400078ec0ff */
[----:B------:R-:W-:Y:S01]  /*01e0*/  LOP3.LUT R19, R19, 0x3, RZ, 0xc0, !PT ;  /* 0x0000000313137812 */ /* 0x000fe200078ec0ff */
[----:B------:R-:W-:Y:S01]  /*01f0*/  VIADD R8, R6, 0xffffffff ;  /* 0xffffffff06087836 */ /* 0x000fe20000000000 */
[----:B------:R-:W-:-:S04]  /*0200*/  IADD3 R20, PT, PT, -R20, RZ, RZ ;  /* 0x000000ff14147210 */ /* 0x000fc80007ffe1ff */
[----:B------:R-:W-:Y:S01]  /*0210*/  ISETP.GE.U32.AND P5, PT, R8, 0x3, PT ;  /* 0x000000030800780c */ /* 0x000fe20003fa6070 */
[----:B------:R-:W-:-:S04]  /*0220*/  IMAD.IADD R8, R0, 0x1, -R5 ;  /* 0x0000000100087824 */ /* 0x000fc800078e0a05 */
[----:B------:R-:W-:-:S08]  /*0230*/  VIADD R11, R8, 0x3 ;  /* 0x00000003080b7836 */ /* 0x000fd00000000000 */
.L_x_95:
[----:B------:R-:W1:Y:S01]  /*0240*/  LDCU UR4, c[0x0][0x390] ;  /* 0x00007200ff0477ac */ /* 0x000e620008000800 */
[----:B------:R-:W-:Y:S01]  /*0250*/  ISETP.GE.U32.AND P1, PT, R4, 0x7, PT ;  /* 0x000000070400780c */ /* 0x000fe20003f26070 */
[----:B------:R-:W-:Y:S01]  /*0260*/  IMAD.IADD R22, R3, 0x1, R18 ;  /* 0x0000000103167824 */ /* 0x000fe200078e0212 */
[----:B------:R-:W-:Y:S01]  /*0270*/  IABS R13, R5 ;  /* 0x00000005000d7213 */ /* 0x000fe20000000000 */
[----:B------:R-:W-:-:S03]  /*0280*/  IMAD.MOV.U32 R21, RZ, RZ, R9 ;  /* 0x000000ffff157224 */ /* 0x000fc600078e0009 */
[C---:B------:R-:W-:Y:S01]  /*0290*/  ISETP.NE.AND P6, PT, R18.reuse, R13, PT ;  /* 0x0000000d1200720c */ /* 0x040fe20003fc5270 */
[----:B------:R-:W-:Y:S01]  /*02a0*/  VIADD R18, R18, 0x1 ;  /* 0x0000000112127836 */ /* 0x000fe20000000000 */
[----:B-1----:R-:W-:-:S04]  /*02b0*/  ISETP.GE.AND P0, PT, R22, UR4, PT ;  /* 0x0000000416007c0c */ /* 0x002fc8000bf06270 */
[----:B------:R-:W-:Y:S01]  /*02c0*/  ISETP.GT.AND P0, PT, R22, -0x1, !P0 ;  /* 0xffffffff1600780c */ /* 0x000fe20004704270 */
[----:B------:R-:W-:-:S12]  /*02d0*/  @!P1 BRA `(.L_x_89) ;  /* 0x00000004006c9947 */ /* 0x000fd80003800000 */
[----:B------:R-:W-:Y:S01]  /*02e0*/  IMAD R23, R22, UR4, R11 ;  /* 0x0000000416177c24 */ /* 0x000fe2000f8e020b */
[----:B------:R-:W-:Y:S01]  /*02f0*/  MOV R24, R10 ;  /* 0x0000000a00187202 */ /* 0x000fe20000000f00 */
[----:B------:R-:W-:Y:S01]  /*0300*/  IMAD.MOV.U32 R21, RZ, RZ, R8 ;  /* 0x000000ffff157224 */ /* 0x000fe200078e0008 */
[----:B------:R-:W1:Y:S01]  /*0310*/  LDCU UR5, c[0x0][0x390] ;  /* 0x00007200ff0577ac */ /* 0x000e620008000800 */
[----:B------:R-:W-:-:S07]  /*0320*/  IMAD.MOV.U32 R26, RZ, RZ, R20 ;  /* 0x000000ffff1a7224 */ /* 0x000fce00078e0014 */
.L_x_90:
[----:B-1----:R-:W-:Y:S01]  /*0330*/  UMOV UR4, UR5 ;  /* 0x0000000500047c82 */ /* 0x002fe20008000000 */
[C---:B------:R-:W-:Y:S01]  /*0340*/  VIADD R12, R21.reuse, 0x1 ;  /* 0x00000001150c7836 */ /* 0x040fe20000000000 */
[C---:B------:R-:W-:Y:S01]  /*0350*/  ISETP.GE.AND P1, PT, R21.reuse, UR4, PT ;  /* 0x0000000415007c0c */ /* 0x040fe2000bf26270 */
[----:B------:R-:W-:-:S03]  /*0360*/  VIADD R16, R21, 0x2 ;  /* 0x0000000215107836 */ /* 0x000fc60000000000 */
[----:B------:R-:W-:Y:S02]  /*0370*/  ISETP.GT.AND P1, PT, R21, -0x1, !P1 ;  /* 0xffffffff1500780c */ /* 0x000fe40004f24270 */
[C---:B------:R-:W-:Y:S02]  /*0380*/  ISETP.GE.AND P2, PT, R12.reuse, UR4, PT ;  /* 0x000000040c007c0c */ /* 0x040fe4000bf46270 */
[----:B------:R-:W-:Y:S02]  /*0390*/  PLOP3.LUT P1, PT, P1, P0, PT, 0x80, 0x8 ;  /* 0x000000000008781c */ /* 0x000fe40000f21070 */
[----:B------:R-:W-:Y:S02]  /*03a0*/  ISETP.GT.AND P2, PT, R12, -0x1, !P2 ;  /* 0xffffffff0c00780c */ /* 0x000fe40005744270 */
[----:B------:R-:W-:Y:S02]  /*03b0*/  ISETP.GE.AND P4, PT, R16, UR4, PT ;  /* 0x0000000410007c0c */ /* 0x000fe4000bf86270 */
[----:B------:R-:W-:-:S02]  /*03c0*/  PLOP3.LUT P2, PT, P2, P0, PT, 0x80, 0x8 ;  /* 0x000000000008781c */ /* 0x000fc40001741070 */
[----:B------:R-:W-:Y:S01]  /*03d0*/  ISETP.GT.AND P4, PT, R16, -0x1, !P4 ;  /* 0xffffffff1000780c */ /* 0x000fe20006784270 */
[----:B------:R-:W-:-:S03]  /*03e0*/  VIADD R16, R21, 0x3 ;  /* 0x0000000315107836 */ /* 0x000fc60000000000 */
[----:B------:R-:W-:Y:S01]  /*03f0*/  PLOP3.LUT P4, PT, P4, P0, PT, 0x80, 0x8 ;  /* 0x000000000008781c */ /* 0x000fe20002781070 */
[----:B------:R-:W1:Y:S01]  /*0400*/  @P1 LDC.64 R14, c[0x0][0x380] ;  /* 0x0000e000ff0e1b82 */ /* 0x000e620000000a00 */
[----:B------:R-:W-:Y:S01]  /*0410*/  ISETP.GE.AND P3, PT, R16, UR4, PT ;  /* 0x0000000410007c0c */ /* 0x000fe2000bf66270 */
[----:B------:R-:W-:-:S03]  /*0420*/  @P1 VIADD R17, R23, 0xfffffffd ;  /* 0xfffffffd17111836 */ /* 0x000fc60000000000 */
[----:B------:R-:W-:-:S03]  /*0430*/  ISETP.GT.AND P3, PT, R16, -0x1, !P3 ;  /* 0xffffffff1000780c */ /* 0x000fc60005f64270 */
[----:B------:R-:W2:Y:S01]  /*0440*/  @P2 LDC.64 R12, c[0x0][0x380] ;  /* 0x0000e000ff0c2b82 */ /* 0x000ea20000000a00 */
[----:B------:R-:W-:Y:S01]  /*0450*/  PLOP3.LUT P3, PT, P3, P0, PT, 0x80, 0x8 ;  /* 0x000000000008781c */ /* 0x000fe20001f61070 */
[----:B------:R-:W-:Y:S02]  /*0460*/  @P2 VIADD R29, R23, 0xfffffffe ;  /* 0xfffffffe171d2836 */ /* 0x000fe40000000000 */
[----:B-1----:R-:W-:-:S04]  /*0470*/  @P1 IMAD.WIDE.U32 R16, R17, 0x4, R14 ;  /* 0x0000000411101825 */ /* 0x002fc800078e000e */
[----:B------:R-:W1:Y:S02]  /*0480*/  @P4 LDC.64 R14, c[0x0][0x380] ;  /* 0x0000e000ff0e4b82 */ /* 0x000e640000000a00 */
[----:B0-----:R0:W3:Y:S01]  /*0490*/  @P1 LDG.E R17, desc[UR6][R16.64] ;  /* 0x0000000610111981 */ /* 0x0010e2000c1e1900 */
[----:B--2---:R-:W-:-:S05]  /*04a0*/  @P2 IMAD.WIDE.U32 R28, R29, 0x4, R12 ;  /* 0x000000041d1c2825 */ /* 0x004fca00078e000c */
[----:B------:R-:W2:Y:S01]  /*04b0*/  @P3 LDC.64 R12, c[0x0][0x380] ;  /* 0x0000e000ff0c3b82 */ /* 0x000ea20000000a00 */
[----:B------:R-:W4:Y:S01]  /*04c0*/  @P2 LDG.E R29, desc[UR6][R28.64] ;  /* 0x000000061c1d2981 */ /* 0x000f22000c1e1900 */
[----:B------:R-:W-:-:S05]  /*04d0*/  @P4 IADD3 R25, PT, PT, R23, -0x1, RZ ;  /* 0xffffffff17194810 */ /* 0x000fca0007ffe0ff */
[----:B-1----:R-:W-:-:S06]  /*04e0*/  @P4 IMAD.WIDE.U32 R14, R25, 0x4, R14 ;  /* 0x00000004190e4825 */ /* 0x002fcc00078e000e */
[----:B------:R1:W5:Y:S01]  /*04f0*/  @P4 LDG.E R15, desc[UR6][R14.64] ;  /* 0x000000060e0f4981 */ /* 0x000362000c1e1900 */
[----:B--2---:R-:W-:-:S05]  /*0500*/  @P3 IMAD.WIDE.U32 R12, R23, 0x4, R12 ;  /* 0x00000004170c3825 */ /* 0x004fca00078e000c */
[----:B------:R2:W5:Y:S01]  /*0510*/  @P3 LDG.E R25, desc[UR6][R12.64] ;  /* 0x000000060c193981 */ /* 0x000562000c1e1900 */
[----:B0-----:R-:W-:Y:S02]  /*0520*/  VIADD R16, R21, 0x4 ;  /* 0x0000000415107836 */ /* 0x001fe40000000000 */
[----:B------:R-:W-:Y:S02]  /*0530*/  @P1 VIADD R7, R7, 0x1 ;  /* 0x0000000107071836 */ /* 0x000fe40000000000 */
[----:B-1----:R-:W-:Y:S02]  /*0540*/  VIADD R14, R21, 0x6 ;  /* 0x00000006150e7836 */ /* 0x002fe40000000000 */
[----:B------:R-:W-:-:S05]  /*0550*/  @P2 VIADD R7, R7, 0x1 ;  /* 0x0000000107072836 */ /* 0x000fca0000000000 */
[----:B------:R-:W-:-:S05]  /*0560*/  @P4 IADD3 R7, PT, PT, R7, 0x1, RZ ;  /* 0x0000000107074810 */ /* 0x000fca0007ffe0ff */
[----:B------:R-:W-:Y:S02]  /*0570*/  @P3 VIADD R7, R7, 0x1 ;  /* 0x0000000107073836 */ /* 0x000fe40000000000 */
[----:B---3--:R-:W-:Y:S01]  /*0580*/  @P1 FADD R2, R2, R17 ;  /* 0x0000001102021221 */ /* 0x008fe20000000000 */
[----:B------:R-:W-:-:S04]  /*0590*/  ISETP.GE.AND P1, PT, R16, UR4, PT ;  /* 0x0000000410007c0c */ /* 0x000fc8000bf26270 */
[----:B------:R-:W-:Y:S01]  /*05a0*/  ISETP.GT.AND P1, PT, R16, -0x1, !P1 ;  /* 0xffffffff1000780c */ /* 0x000fe20004f24270 */
[----:B------:R-:W-:Y:S02]  /*05b0*/  VIADD R16, R21, 0x5 ;  /* 0x0000000515107836 */ /* 0x000fe40000000000 */
[----:B----4-:R-:W-:Y:S01]  /*05c0*/  @P2 FADD R2, R2, R29 ;  /* 0x0000001d02022221 */ /* 0x010fe20000000000 */
[----:B------:R-:W-:Y:S02]  /*05d0*/  PLOP3.LUT P1, PT, P1, P0, PT, 0x80, 0x8 ;  /* 0x000000000008781c */ /* 0x000fe40000f21070 */
[----:B------:R-:W-:-:S04]  /*05e0*/  ISETP.GE.AND P2, PT, R16, UR4, PT ;  /* 0x0000000410007c0c */ /* 0x000fc8000bf46270 */
[----:B------:R-:W-:Y:S01]  /*05f0*/  ISETP.GT.AND P2, PT, R16, -0x1, !P2 ;  /* 0xffffffff1000780c */ /* 0x000fe20005744270 */
[----:B------:R-:W-:-:S03]  /*0600*/  VIADD R16, R21, 0x7 ;  /* 0x0000000715107836 */ /* 0x000fc60000000000 */
[----:B------:R-:W-:-:S03]  /*0610*/  PLOP3.LUT P2, PT, P2, P0, PT, 0x80, 0x8 ;  /* 0x000000000008781c */ /* 0x000fc60001741070 */
[----:B--2---:R-:W0:Y:S01]  /*0620*/  @P1 LDC.64 R12, c[0x0][0x380] ;  /* 0x0000e000ff0c1b82 */ /* 0x004e220000000a00 */
[----:B------:R-:W-:Y:S02]  /*0630*/  @P1 VIADD R29, R23, 0x1 ;  /* 0x00000001171d1836 */ /* 0x000fe40000000000 */
[----:B-----5:R-:W-:Y:S01]  /*0640*/  @P4 FADD R2, R2, R15 ;  /* 0x0000000f02024221 */ /* 0x020fe20000000000 */
[----:B------:R-:W-:-:S04]  /*0650*/  ISETP.GE.AND P4, PT, R14, UR4, PT ;  /* 0x000000040e007c0c */ /* 0x000fc8000bf86270 */
[----:B------:R-:W-:Y:S02]  /*0660*/  ISETP.GT.AND P4, PT, R14, -0x1, !P4 ;  /* 0xffffffff0e00780c */ /* 0x000fe40006784270 */
[----:B------:R-:W1:Y:S01]  /*0670*/  @P2 LDC.64 R14, c[0x0][0x380] ;  /* 0x0000e000ff0e2b82 */ /* 0x000e620000000a00 */
[----:B------:R-:W-:Y:S01]  /*0680*/  @P3 FADD R2, R2, R25 ;  /* 0x0000001902023221 */ /* 0x000fe20000000000 */
[C---:B------:R-:W-:Y:S02]  /*0690*/  ISETP.GE.AND P3, PT, R16.reuse, UR4, PT ;  /* 0x0000000410007c0c */ /* 0x040fe4000bf66270 */
[----:B------:R-:W-:Y:S02]  /*06a0*/  PLOP3.LUT P4, PT, P4, P0, PT, 0x80, 0x8 ;  /* 0x000000000008781c */ /* 0x000fe40002781070 */
[----:B------:R-:W-:-:S04]  /*06b0*/  ISETP.GT.AND P3, PT, R16, -0x1, !P3 ;  /* 0xffffffff1000780c */ /* 0x000fc80005f64270 */
[----:B------:R-:W-:Y:S01]  /*06c0*/  PLOP3.LUT P3, PT, P3, P0, PT, 0x80, 0x8 ;  /* 0x000000000008781c */ /* 0x000fe20001f61070 */
[----:B------:R-:W-:Y:S02]  /*06d0*/  @P2 VIADD R17, R23, 0x2 ;  /* 0x0000000217112836 */ /* 0x000fe40000000000 */
[----:B0-----:R-:W-:-:S04]  /*06e0*/  @P1 IMAD.WIDE.U32 R28, R29, 0x4, R12 ;  /* 0x000000041d1c1825 */ /* 0x001fc800078e000c */
[----:B------:R-:W0:Y:S01]  /*06f0*/  @P4 LDC.64 R12, c[0x0][0x380] ;  /* 0x0000e000ff0c4b82 */ /* 0x000e220000000a00 */
[----:B------:R-:W2:Y:S01]  /*0700*/  @P1 LDG.E R25, desc[UR6][R28.64] ;  /* 0x000000061c191981 */ /* 0x000ea2000c1e1900 */
[----:B-1----:R-:W-:-:S06]  /*0710*/  @P2 IMAD.WIDE.U32 R14, R17, 0x4, R14 ;  /* 0x00000004110e2825 */ /* 0x002fcc00078e000e */
[----:B------:R-:W1:Y:S01]  /*0720*/  @P3 LDC.64 R16, c[0x0][0x380] ;  /* 0x0000e000ff103b82 */ /* 0x000e620000000a00 */
[----:B------:R-:W-:Y:S01]  /*0730*/  @P4 VIADD R27, R23, 0x3 ;  /* 0x00000003171b4836 */ /* 0x000fe20000000000 */
[----:B------:R-:W3:Y:S03]  /*0740*/  @P2 LDG.E R15, desc[UR6][R14.64] ;  /* 0x000000060e0f2981 */ /* 0x000ee6000c1e1900 */
[----:B0-----:R-:W-:Y:S01]  /*0750*/  @P4 IMAD.WIDE.U32 R12, R27, 0x4, R12 ;  /* 0x000000041b0c4825 */ /* 0x001fe200078e000c */
[----:B------:R-:W-:-:S05]  /*0760*/  @P3 IADD3 R27, PT, PT, R23, 0x4, RZ ;  /* 0x00000004171b3810 */ /* 0x000fca0007ffe0ff */
[----:B------:R-:W4:Y:S01]  /*0770*/  @P4 LDG.E R13, desc[UR6][R12.64] ;  /* 0x000000060c0d4981 */ /* 0x000f22000c1e1900 */
[----:B-1----:R-:W-:-:S06]  /*0780*/  @P3 IMAD.WIDE.U32 R16, R27, 0x4, R16 ;  /* 0x000000041b103825 */ /* 0x002fcc00078e0010 */
[----:B------:R-:W5:Y:S01]  /*0790*/  @P3 LDG.E R17, desc[UR6][R16.64] ;  /* 0x0000000610113981 */ /* 0x000f62000c1e1900 */
[----:B------:R-:W-:Y:S02]  /*07a0*/  VIADD R26, R26, 0x8 ;  /* 0x000000081a1a7836 */ /* 0x000fe40000000000 */
[----:B------:R-:W-:-:S04]  /*07b0*/  @P1 VIADD R7, R7, 0x1 ;  /* 0x0000000107071836 */ /* 0x000fc80000000000 */
[----:B------:R-:W-:-:S04]  /*07c0*/  @P2 VIADD R7, R7, 0x1 ;  /* 0x0000000107072836 */ /* 0x000fc80000000000 */
[----:B------:R-:W-:Y:S01]  /*07d0*/  @P4 VIADD R7, R7, 0x1 ;  /* 0x0000000107074836 */ /* 0x000fe20000000000 */
[----:B------:R-:W-:Y:S01]  /*07e0*/  IADD3 R24, PT, PT, R24, 0x8, RZ ;  /* 0x0000000818187810 */ /* 0x000fe20007ffe0ff */
[----:B------:R-:W-:Y:S02]  /*07f0*/  VIADD R21, R21, 0x8 ;  /* 0x0000000815157836 */ /* 0x000fe40000000000 */
[----:B------:R-:W-:Y:S02]  /*0800*/  VIADD R23, R23, 0x8 ;  /* 0x0000000817177836 */ /* 0x000fe40000000000 */
[----:B------:R-:W-:Y:S02]  /*0810*/  @P3 VIADD R7, R7, 0x1 ;  /* 0x0000000107073836 */ /* 0x000fe40000000000 */
[----:B--2---:R-:W-:Y:S01]  /*0820*/  @P1 FADD R2, R2, R25 ;  /* 0x0000001902021221 */ /* 0x004fe20000000000 */
[----:B------:R-:W-:-:S03]  /*0830*/  ISETP.NE.AND P1, PT, R26, RZ, PT ;  /* 0x000000ff1a00720c */ /* 0x000fc60003f25270 */
[----:B---3--:R-:W-:-:S04]  /*0840*/  @P2 FADD R2, R2, R15 ;  /* 0x0000000f02022221 */ /* 0x008fc80000000000 */
[----:B----4-:R-:W-:-:S04]  /*0850*/  @P4 FADD R2, R2, R13 ;  /* 0x0000000d02024221 */ /* 0x010fc80000000000 */
[----:B-----5:R-:W-:Y:S02]  /*0860*/  @P3 FADD R2, R2, R17 ;  /* 0x0000001102023221 */ /* 0x020fe40000000000 */
[----:B------:R-:W-:Y:S05]  /*0870*/  @P1 BRA `(.L_x_90) ;  /* 0xfffffff800ac1947 */ /* 0x000fea000383ffff */
[----:B------:R-:W-:-:S07]  /*0880*/  VIADD R21, R24, 0xfffffffd ;  /* 0xfffffffd18157836 */ /* 0x000fce0000000000 */
.L_x_89:
[----:B------:R-:W-:-:S13]  /*0890*/  ISETP.NE.AND P1, PT, R6, RZ, PT ;  /* 0x000000ff0600720c */ /* 0x000fda0003f25270 */
[----:B------:R-:W-:Y:S05]  /*08a0*/  @!P1 BRA `(.L_x_91) ;  /* 0x0000000400489947 */ /* 0x000fea0003800000 */
[----:B------:R-:W-:Y:S01]  /*08b0*/  ISETP.NE.AND P4, PT, R19, RZ, PT ;  /* 0x000000ff1300720c */ /* 0x000fe20003f85270 */
[----:B------:R-:W-:-:S12]  /*08c0*/  @!P5 BRA `(.L_x_92) ;  /* 0x0000000000a4d947 */ /* 0x000fd80003800000 */
[----:B------:R-:W-:-:S04]  /*08d0*/  IADD3 R23, PT, PT, R0, R21, RZ ;  /* 0x0000001500177210 */ /* 0x000fc80007ffe0ff */
[----:B------:R-:W-:-:S04]  /*08e0*/  ISETP.GE.AND P3, PT, R23, UR4, PT ;  /* 0x0000000417007c0c */ /* 0x000fc8000bf66270 */
[----:B------:R-:W-:-:S04]  /*08f0*/  ISETP.GT.AND P3, PT, R23, -0x1, !P3 ;  /* 0xffffffff1700780c */ /* 0x000fc80005f64270 */
[----:B------:R-:W-:-:S13]  /*0900*/  PLOP3.LUT P3, PT, P3, P0, PT, 0x80, 0x8 ;  /* 0x000000000008781c */ /* 0x000fda0001f61070 */
[----:B------:R-:W1:Y:S01]  /*0910*/  @P3 LDC.64 R12, c[0x0][0x380] ;  /* 0x0000e000ff0c3b82 */ /* 0x000e620000000a00 */
[----:B------:R-:W-:-:S04]  /*0920*/  @P3 IMAD R15, R22, UR4, R23 ;  /* 0x00000004160f3c24 */ /* 0x000fc8000f8e0217 */
[----:B-1----:R-:W-:-:S06]  /*0930*/  @P3 IMAD.WIDE.U32 R12, R15, 0x4, R12 ;  /* 0x000000040f0c3825 */ /* 0x002fcc00078e000c */
[----:B0-----:R-:W2:Y:S01]  /*0940*/  @P3 LDG.E R13, desc[UR6][R12.64] ;  /* 0x000000060c0d3981 */ /* 0x001ea2000c1e1900 */
[C---:B------:R-:W-:Y:S02]  /*0950*/  VIADD R27, R23.reuse, 0x1 ;  /* 0x00000001171b7836 */ /* 0x040fe40000000000 */
[C---:B------:R-:W-:Y:S02]  /*0960*/  VIADD R25, R23.reuse, 0x2 ;  /* 0x0000000217197836 */ /* 0x040fe40000000000 */
[----:B------:R-:W-:Y:S01]  /*0970*/  VIADD R23, R23, 0x3 ;  /* 0x0000000317177836 */ /* 0x000fe20000000000 */
[----:B------:R-:W-:Y:S01]  /*0980*/  ISETP.GE.AND P1, PT, R27, UR4, PT ;  /* 0x000000041b007c0c */ /* 0x000fe2000bf26270 */
[----:B------:R-:W-:Y:S01]  /*0990*/  @P3 VIADD R7, R7, 0x1 ;  /* 0x0000000107073836 */ /* 0x000fe20000000000 */
[----:B------:R-:W-:Y:S02]  /*09a0*/  ISETP.GE.AND P2, PT, R25, UR4, PT ;  /* 0x0000000419007c0c */ /* 0x000fe4000bf46270 */
[----:B------:R-:W-:-:S02]  /*09b0*/  ISETP.GT.AND P1, PT, R27, -0x1, !P1 ;  /* 0xffffffff1b00780c */ /* 0x000fc40004f24270 */
[----:B------:R-:W-:Y:S02]  /*09c0*/  ISETP.GT.AND P2, PT, R25, -0x1, !P2 ;  /* 0xffffffff1900780c */ /* 0x000fe40005744270 */
[----:B------:R-:W-:Y:S02]  /*09d0*/  PLOP3.LUT P1, PT, P1, P0, PT, 0x80, 0x8 ;  /* 0x000000000008781c */ /* 0x000fe40000f21070 */
[----:B------:R-:W-:-:S11]  /*09e0*/  PLOP3.LUT P2, PT, P2, P0, PT, 0x80, 0x8 ;  /* 0x000000000008781c */ /* 0x000fd60001741070 */
[----:B------:R-:W0:Y:S01]  /*09f0*/  @P1 LDC.64 R16, c[0x0][0x380] ;  /* 0x0000e000ff101b82 */ /* 0x000e220000000a00 */
[C---:B------:R-:W-:Y:S02]  /*0a00*/  @P1 IMAD R27, R22.reuse, UR4, R27 ;  /* 0x00000004161b1c24 */ /* 0x040fe4000f8e021b */
[----:B------:R-:W-:-:S05]  /*0a10*/  @P2 IMAD R25, R22, UR4, R25 ;  /* 0x0000000416192c24 */ /* 0x000fca000f8e0219 */
[----:B------:R-:W1:Y:S01]  /*0a20*/  @P2 LDC.64 R14, c[0x0][0x380] ;  /* 0x0000e000ff0e2b82 */ /* 0x000e620000000a00 */
[----:B0-----:R-:W-:-:S06]  /*0a30*/  @P1 IMAD.WIDE.U32 R16, R27, 0x4, R16 ;  /* 0x000000041b101825 */ /* 0x001fcc00078e0010 */
[----:B------:R-:W3:Y:S01]  /*0a40*/  @P1 LDG.E R17, desc[UR6][R16.64] ;  /* 0x0000000610111981 */ /* 0x000ee2000c1e1900 */
[----:B-1----:R-:W-:-:S06]  /*0a50*/  @P2 IMAD.WIDE.U32 R14, R25, 0x4, R14 ;  /* 0x00000004190e2825 */ /* 0x002fcc00078e000e */
[----:B------:R-:W4:Y:S01]  /*0a60*/  @P2 LDG.E R15, desc[UR6][R14.64] ;  /* 0x000000060e0f2981 */ /* 0x000f22000c1e1900 */
[----:B--2---:R-:W-:Y:S01]  /*0a70*/  @P3 FADD R2, R2, R13 ;  /* 0x0000000d02023221 */ /* 0x004fe20000000000 */
[----:B------:R-:W-:-:S04]  /*0a80*/  ISETP.GE.AND P3, PT, R23, UR4, PT ;  /* 0x0000000417007c0c */ /* 0x000fc8000bf66270 */
[----:B------:R-:W-:-:S04]  /*0a90*/  ISETP.GT.AND P3, PT, R23, -0x1, !P3 ;  /* 0xffffffff1700780c */ /* 0x000fc80005f64270 */
[----:B------:R-:W-:-:S13]  /*0aa0*/  PLOP3.LUT P3, PT, P3, P0, PT, 0x80, 0x8 ;  /* 0x000000000008781c */ /* 0x000fda0001f61070 */
[----:B------:R-:W0:Y:S01]  /*0ab0*/  @P3 LDC.64 R12, c[0x0][0x380] ;  /* 0x0000e000ff0c3b82 */ /* 0x000e220000000a00 */
[----:B------:R-:W-:-:S04]  /*0ac0*/  @P3 IMAD R23, R22, UR4, R23 ;  /* 0x0000000416173c24 */ /* 0x000fc8000f8e0217 */
[----:B0-----:R-:W-:-:S06]  /*0ad0*/  @P3 IMAD.WIDE.U32 R12, R23, 0x4, R12 ;  /* 0x00000004170c3825 */ /* 0x001fcc00078e000c */
[----:B------:R-:W2:Y:S01]  /*0ae0*/  @P3 LDG.E R13, desc[UR6][R12.64] ;  /* 0x000000060c0d3981 */ /* 0x000ea2000c1e1900 */
[----:B------:R-:W-:Y:S01]  /*0af0*/  @P1 IADD3 R7, PT, PT, R7, 0x1, RZ ;  /* 0x0000000107071810 */ /* 0x000fe20007ffe0ff */
[----:B---3--:R-:W-:-:S04]  /*0b00*/  @P1 FADD R2, R2, R17 ;  /* 0x0000001102021221 */ /* 0x008fc80000000000 */
[----:B------:R-:W-:Y:S02]  /*0b10*/  @P2 VIADD R7, R7, 0x1 ;  /* 0x0000000107072836 */ /* 0x000fe40000000000 */
[----:B------:R-:W-:Y:S02]  /*0b20*/  VIADD R21, R21, 0x4 ;  /* 0x0000000415157836 */ /* 0x000fe40000000000 */
[----:B----4-:R-:W-:Y:S01]  /*0b30*/  @P2 FADD R2, R2, R15 ;  /* 0x0000000f02022221 */ /* 0x010fe20000000000 */
[----:B------:R-:W-:-:S03]  /*0b40*/  @P3 VIADD R7, R7, 0x1 ;  /* 0x0000000107073836 */ /* 0x000fc60000000000 */
[----:B--2---:R-:W-:-:S07]  /*0b50*/  @P3 FADD R2, R2, R13 ;  /* 0x0000000d02023221 */ /* 0x004fce0000000000 */
.L_x_92:
[----:B------:R-:W-:Y:S05]  /*0b60*/  @!P4 BRA `(.L_x_91) ;  /* 0x000000000098c947 */ /* 0x000fea0003800000 */
[----:B------:R-:W-:Y:S02]  /*0b70*/  ISETP.NE.AND P1, PT, R19, 0x1, PT ;  /* 0x000000011300780c */ /* 0x000fe40003f25270 */
[----:B------:R-:W-:-:S11]  /*0b80*/  LOP3.LUT P3, RZ, R4, 0x1, RZ, 0xc0, !PT ;  /* 0x0000000104ff7812 */ /* 0x000fd6000786c0ff */
[----:B------:R-:W-:Y:S05]  /*0b90*/  @!P1 BRA `(.L_x_93) ;  /* 0x0000000000549947 */ /* 0x000fea0003800000 */
[----:B------:R-:W-:-:S05]  /*0ba0*/  IMAD.IADD R17, R0, 0x1, R21 ;  /* 0x0000000100117824 */ /* 0x000fca00078e0215 */
[C---:B------:R-:W-:Y:S02]  /*0bb0*/  ISETP.GE.AND P1, PT, R17.reuse, UR4, PT ;  /* 0x0000000411007c0c */ /* 0x040fe4000bf26270 */
[C---:B------:R-:W-:Y:S02]  /*0bc0*/  IADD3 R23, PT, PT, R17.reuse, 0x1, RZ ;  /* 0x0000000111177810 */ /* 0x040fe40007ffe0ff */
[----:B------:R-:W-:Y:S02]  /*0bd0*/  ISETP.GT.AND P1, PT, R17, -0x1, !P1 ;  /* 0xffffffff1100780c */ /* 0x000fe40004f24270 */
[C---:B------:R-:W-:Y:S02]  /*0be0*/  ISETP.GE.AND P2, PT, R23.reuse, UR4, PT ;  /* 0x0000000417007c0c */ /* 0x040fe4000bf46270 */
[----:B------:R-:W-:Y:S02]  /*0bf0*/  PLOP3.LUT P1, PT, P1, P0, PT, 0x80, 0x8 ;  /* 0x000000000008781c */ /* 0x000fe40000f21070 */
[----:B------:R-:W-:-:S04]  /*0c00*/  ISETP.GT.AND P2, PT, R23, -0x1, !P2 ;  /* 0xffffffff1700780c */ /* 0x000fc80005744270 */
[----:B------:R-:W-:-:S07]  /*0c10*/  PLOP3.LUT P2, PT, P2, P0, PT, 0x80, 0x8 ;  /* 0x000000000008781c */ /* 0x000fce0001741070 */
[----:B------:R-:W1:Y:S01]  /*0c20*/  @P1 LDC.64 R14, c[0x0][0x380] ;  /* 0x0000e000ff0e1b82 */ /* 0x000e620000000a00 */
[----:B------:R-:W-:-:S07]  /*0c30*/  @P1 IMAD R17, R22, UR4, R17 ;  /* 0x0000000416111c24 */ /* 0x000fce000f8e0211 */
[----:B------:R-:W2:Y:S01]  /*0c40*/  @P2 LDC.64 R12, c[0x0][0x380] ;  /* 0x0000e000ff0c2b82 */ /* 0x000ea20000000a00 */
[----:B-1----:R-:W-:-:S04]  /*0c50*/  @P1 IMAD.WIDE.U32 R14, R17, 0x4, R14 ;  /* 0x00000004110e1825 */ /* 0x002fc800078e000e */
[----:B------:R-:W-:Y:S02]  /*0c60*/  @P2 IMAD R17, R22, UR4, R23 ;  /* 0x0000000416112c24 */ /* 0x000fe4000f8e0217 */
[----:B0-----:R-:W3:Y:S02]  /*0c70*/  @P1 LDG.E R15, desc[UR6][R14.64] ;  /* 0x000000060e0f1981 */ /* 0x001ee4000c1e1900 */
[----:B--2---:R-:W-:-:S06]  /*0c80*/  @P2 IMAD.WIDE.U32 R12, R17, 0x4, R12 ;  /* 0x00000004110c2825 */ /* 0x004fcc00078e000c */
[----:B------:R-:W2:Y:S01]  /*0c90*/  @P2 LDG.E R13, desc[UR6][R12.64] ;  /* 0x000000060c0d2981 */ /* 0x000ea2000c1e1900 */
[----:B------:R-:W-:Y:S02]  /*0ca0*/  @P1 VIADD R7, R7, 0x1 ;  /* 0x0000000107071836 */ /* 0x000fe40000000000 */
[----:B------:R-:W-:Y:S02]  /*0cb0*/  VIADD R21, R21, 0x2 ;  /* 0x0000000215157836 */ /* 0x000fe40000000000 */
[----:B------:R-:W-:Y:S02]  /*0cc0*/  @P2 VIADD R7, R7, 0x1 ;  /* 0x0000000107072836 */ /* 0x000fe40000000000 */
[----:B---3--:R-:W-:-:S04]  /*0cd0*/  @P1 FADD R2, R2, R15 ;  /* 0x0000000f02021221 */ /* 0x008fc80000000000 */
[----:B--2---:R-:W-:-:S07]  /*0ce0*/  @P2 FADD R2, R2, R13 ;  /* 0x0000000d02022221 */ /* 0x004fce0000000000 */
.L_x_93:
[----:B------:R-:W-:Y:S05]  /*0cf0*/  @P3 BRA `(.L_x_91) ;  /* 0x0000000000343947 */ /* 0x000fea0003800000 */
[----:B------:R-:W-:Y:S01]  /*0d00*/  IMAD.IADD R15, R0, 0x1, R21 ;  /* 0x00000001000f7824 */ /* 0x000fe200078e0215 */
[----:B------:R-:W-:Y:S04]  /*0d10*/  BSSY.RECONVERGENT B0, `(.L_x_91) ;  /* 0x000000b000007945 */ /* 0x000fe80003800200 */
[----:B------:R-:W-:-:S04]  /*0d20*/  ISETP.GE.AND P1, PT, R15, UR4, PT ;  /* 0x000000040f007c0c */ /* 0x000fc8000bf26270 */
[----:B------:R-:W-:-:S04]  /*0d30*/  ISETP.GT.AND P1, PT, R15, -0x1, !P1 ;  /* 0xffffffff0f00780c */ /* 0x000fc80004f24270 */
[----:B------:R-:W-:-:S13]  /*0d40*/  PLOP3.LUT P1, PT, P1, P0, PT, 0x80, 0x8 ;  /* 0x000000000008781c */ /* 0x000fda0000f21070 */
[----:B------:R-:W-:Y:S05]  /*0d50*/  @!P1 BRA `(.L_x_94) ;  /* 0x0000000000189947 */ /* 0x000fea0003800000 */
[----:B------:R-:W1:Y:S01]  /*0d60*/  LDC.64 R12, c[0x0][0x380] ;  /* 0x0000e000ff0c7b82 */ /* 0x000e620000000a00 */
[----:B------:R-:W-:-:S04]  /*0d70*/  IMAD R15, R22, UR4, R15 ;  /* 0x00000004160f7c24 */ /* 0x000fc8000f8e020f */
[----:B-1----:R-:W-:-:S06]  /*0d80*/  IMAD.WIDE.U32 R12, R15, 0x4, R12 ;  /* 0x000000040f0c7825 */ /* 0x002fcc00078e000c */
[----:B0-----:R-:W2:Y:S01]  /*0d90*/  LDG.E R13, desc[UR6][R12.64] ;  /* 0x000000060c0d7981 */ /* 0x001ea2000c1e1900 */
[----:B------:R-:W-:Y:S01]  /*0da0*/  IADD3 R7, PT, PT, R7, 0x1, RZ ;  /* 0x0000000107077810 */ /* 0x000fe20007ffe0ff */
[----:B--2---:R-:W-:-:S07]  /*0db0*/  FADD R2, R2, R13 ;  /* 0x0000000d02027221 */ /* 0x004fce0000000000 */
.L_x_94:
[----:B0-----:R-:W-:Y:S05]  /*0dc0*/  BSYNC.RECONVERGENT B0 ;  /* 0x0000000000007941 */ /* 0x001fea0003800200 */
.L_x_91:
[----:B------:R-:W-:Y:S05]  /*0dd0*/  @P6 BRA `(.L_x_95) ;  /* 0xfffffff400186947 */ /* 0x000fea000383ffff */
[----:B------:R-:W-:-:S07]  /*0de0*/  I2FP.F32.S32 R7, R7 ;  /* 0x0000000700077245 */ /* 0x000fce0000201400 */
.L_x_88:
        /* <DEDUP_REMOVED lines=11> */
[----:B0-----:R-:W-:Y:S05]  /*0ea0*/  CALL.REL.NOINC `($__internal_3_$__cuda_sm3x_div_rn_noftz_f32_slowpath) ;  /* 0x0000000000207944 */ /* 0x001fea0003c00000 */
[----:B------:R-:W-:-:S07]  /*0eb0*/  IMAD.MOV.U32 R9, RZ, RZ, R2 ;  /* 0x000000ffff097224 */ /* 0x000fce00078e0002 */
.L_x_97:
[----:B0-----:R-:W-:Y:S05]  /*0ec0*/  BSYNC.RECONVERGENT B0 ;  /* 0x0000000000007941 */ /* 0x001fea0003800200 */
.L_x_96:
[----:B------:R-:W0:Y:S01]  /*0ed0*/  LDC.64 R4, c[0x0][0x388] ;  /* 0x0000e200ff047b82 */ /* 0x000e220000000a00 */
[----:B------:R-:W1:Y:S02]  /*0ee0*/  LDCU UR4, c[0x0][0x390] ;  /* 0x00007200ff0477ac */ /* 0x000e640008000800 */
[----:B-1----:R-:W-:-:S04]  /*0ef0*/  IMAD R3, R3, UR4, R0 ;  /* 0x0000000403037c24 */ /* 0x002fc8000f8e0200 */
[----:B0-----:R-:W-:-:S05]  /*0f00*/  IMAD.WIDE R2, R3, 0x4, R4 ;  /* 0x0000000403027825 */ /* 0x001fca00078e0204 */
[----:B------:R-:W-:Y:S01]  /*0f10*/  STG.E desc[UR6][R2.64], R9 ;  /* 0x0000000902007986 */ /* 0x000fe2000c101906 */
[----:B------:R-:W-:Y:S05]  /*0f20*/  EXIT ;  /* 0x000000000000794d */ /* 0x000fea0003800000 */
        .weak           $__internal_3_$__cuda_sm3x_div_rn_noftz_f32_slowpath
        .type           $__internal_3_$__cuda_sm3x_div_rn_noftz_f32_slowpath,@function
        .size           $__internal_3_$__cuda_sm3x_div_rn_noftz_f32_slowpath,(.L_x_113 - $__internal_3_$__cuda_sm3x_div_rn_noftz_f32_slowpath)
$__internal_3_$__cuda_sm3x_div_rn_noftz_f32_slowpath:
        /* <DEDUP_REMOVED lines=34> */
.L_x_99:
[----:B------:R-:W-:Y:S01]  /*1150*/  LEA R8, R12, 0xc0800000, 0x17 ;  /* 0xc08000000c087811 */ /* 0x000fe200078eb8ff */
[----:B------:R-:W-:Y:S04]  /*1160*/  BSSY.RECONVERGENT B2, `(.L_x_104) ;  /* 0x0000036000027945 */ /* 0x000fe80003800200 */
[----:B------:R-:W-:Y:S01]  /*1170*/  IMAD.IADD R8, R5, 0x1, -R8 ;  /* 0x0000000105087824 */ /* 0x000fe200078e0a08 */
[----:B------:R-:W-:-:S03]  /*1180*/  IADD3 R5, PT, PT, R10, -0x7f, RZ ;  /* 0xffffff810a057810 */ /* 0x000fc60007ffe0ff */
[----:B------:R-:W0:Y:S01]  /*1190*/  MUFU.RCP R7, R8 ;  /* 0x0000000800077308 */ /* 0x000e220000001000 */
[----:B------:R-:W-:Y:S01]  /*11a0*/  FADD.FTZ R9, -R8, -RZ ;  /* 0x800000ff08097221 */ /* 0x000fe20000010100 */
[----:B------:R-:W-:-:S03]  /*11b0*/  IMAD R2, R5, -0x800000, R2 ;  /* 0xff80000005027824 */ /* 0x000fc600078e0202 */
[----:B0-----:R-:W-:-:S04]  /*11c0*/  FFMA R10, R7, R9, 1 ;  /* 0x3f800000070a7423 */ /* 0x001fc80000000009 */
[----:B------:R-:W-:-:S04]  /*11d0*/  FFMA R14, R7, R10, R7 ;  /* 0x0000000a070e7223 */ /* 0x000fc80000000007 */
[----:B------:R-:W-:-:S04]  /*11e0*/  FFMA R7, R2, R14, RZ ;  /* 0x0000000e02077223 */ /* 0x000fc800000000ff */
[----:B------:R-:W-:-:S04]  /*11f0*/  FFMA R10, R9, R7, R2 ;  /* 0x00000007090a7223 */ /* 0x000fc80000000002 */
[----:B------:R-:W-:Y:S01]  /*1200*/  FFMA R11, R14, R10, R7 ;  /* 0x0000000a0e0b7223 */ /* 0x000fe20000000007 */
[----:B------:R-:W-:-:S03]  /*1210*/  IADD3 R7, PT, PT, R5, 0x7f, -R12 ;  /* 0x0000007f05077810 */ /* 0x000fc60007ffe80c */
[----:B------:R-:W-:Y:S02]  /*1220*/  FFMA R10, R9, R11, R2 ;  /* 0x0000000b090a7223 */ /* 0x000fe40000000002 */
[----:B------:R-:W-:Y:S02]  /*1230*/  IMAD.IADD R7, R7, 0x1, R6 ;  /* 0x0000000107077824 */ /* 0x000fe400078e0206 */
        /* <DEDUP_REMOVED lines=15> */
[C---:B------:R-:W-:Y:S02]  /*1330*/  VIADD R8, R9.reuse, 0x20 ;  /* 0x0000002009087836 */ /* 0x040fe40000000000 */
[CCC-:B------:R-:W-:Y:S01]  /*1340*/  FFMA.RM R6, R14.reuse, R10.reuse, R11.reuse ;  /* 0x0000000a0e067223 */ /* 0x1c0fe2000000400b */
[----:B------:R-:W-:Y:S02]  /*1350*/  ISETP.NE.AND P2, PT, R9, RZ, PT ;  /* 0x000000ff0900720c */ /* 0x000fe40003f45270 */
[----:B------:R-:W-:Y:S01]  /*1360*/  LOP3.LUT R7, R5, 0x7fffff, RZ, 0xc0, !PT ;  /* 0x007fffff05077812 */ /* 0x000fe200078ec0ff */
[----:B------:R-:W-:Y:S01]  /*1370*/  FFMA.RP R5, R14, R10, R11 ;  /* 0x0000000a0e057223 */ /* 0x000fe2000000800b */
[----:B------:R-:W-:Y:S02]  /*1380*/  ISETP.NE.AND P1, PT, R9, RZ, PT ;  /* 0x000000ff0900720c */ /* 0x000fe40003f25270 */
[----:B------:R-:W-:-:S02]  /*1390*/  LOP3.LUT R7, R7, 0x800000, RZ, 0xfc, !PT ;  /* 0x0080000007077812 */ /* 0x000fc400078efcff */
[----:B------:R-:W-:Y:S02]  /*13a0*/  IADD3 R9, PT, PT, -R9, RZ, RZ ;  /* 0x000000ff09097210 */ /* 0x000fe40007ffe1ff */
[----:B------:R-:W-:Y:S02]  /*13b0*/  SHF.L.U32 R8, R7, R8, RZ ;  /* 0x0000000807087219 */ /* 0x000fe400000006ff */
[----:B------:R-:W-:Y:S02]  /*13c0*/  FSETP.NEU.FTZ.AND P0, PT, R5, R6, PT ;  /* 0x000000060500720b */ /* 0x000fe40003f1d000 */
[----:B------:R-:W-:Y:S02]  /*13d0*/  SEL R6, R9, RZ, P2 ;  /* 0x000000ff09067207 */ /* 0x000fe40001000000 */
[----:B------:R-:W-:Y:S02]  /*13e0*/  ISETP.NE.AND P1, PT, R8, RZ, P1 ;  /* 0x000000ff0800720c */ /* 0x000fe40000f25270 */
[----:B------:R-:W-:-:S02]  /*13f0*/  SHF.R.U32.HI R6, RZ, R6, R7 ;  /* 0x00000006ff067219 */ /* 0x000fc40000011607 */
[----:B------:R-:W-:Y:S02]  /*1400*/  PLOP3.LUT P0, PT, P0, P1, PT, 0xf8, 0x8f ;  /* 0x00000000008f781c */ /* 0x000fe40000703f70 */
[----:B------:R-:W-:Y:S02]  /*1410*/  SHF.R.U32.HI R8, RZ, 0x1, R6 ;  /* 0x00000001ff087819 */ /* 0x000fe40000011606 */
[----:B------:R-:W-:-:S04]  /*1420*/  SEL R5, RZ, 0x1, !P0 ;  /* 0x00000001ff057807 */ /* 0x000fc80004000000 */
[----:B------:R-:W-:-:S04]  /*1430*/  LOP3.LUT R5, R5, 0x1, R8, 0xf8, !PT ;  /* 0x0000000105057812 */ /* 0x000fc800078ef808 */
[----:B------:R-:W-:-:S05]  /*1440*/  LOP3.LUT R5, R5, R6, RZ, 0xc0, !PT ;  /* 0x0000000605057212 */ /* 0x000fca00078ec0ff */
[----:B------:R-:W-:-:S05]  /*1450*/  IMAD.IADD R5, R8, 0x1, R5 ;  /* 0x0000000108057824 */ /* 0x000fca00078e0205 */
[----:B------:R-:W-:Y:S01]  /*1460*/  LOP3.LUT R2, R5, R2, RZ, 0xfc, !PT ;  /* 0x0000000205027212 */ /* 0x000fe200078efcff */
[----:B------:R-:W-:Y:S06]  /*1470*/  BRA `(.L_x_107) ;  /* 0x0000000000107947 */ /* 0x000fec0003800000 */
.L_x_106:
[----:B------:R-:W-:-:S04]  /*1480*/  LOP3.LUT R2, R2, 0x80000000, RZ, 0xc0, !PT ;  /* 0x8000000002027812 */ /* 0x000fc800078ec0ff */
[----:B------:R-:W-:Y:S01]  /*1490*/  LOP3.LUT R2, R2, 0x7f800000, RZ, 0xfc, !PT ;  /* 0x7f80000002027812 */ /* 0x000fe200078efcff */
[----:B------:R-:W-:Y:S06]  /*14a0*/  BRA `(.L_x_107) ;  /* 0x0000000000047947 */ /* 0x000fec0003800000 */
.L_x_105:
[----:B------:R-:W-:-:S07]  /*14b0*/  IMAD R2, R7, 0x800000, R2 ;  /* 0x0080000007027824 */ /* 0x000fce00078e0202 */
.L_x_107:
[----:B------:R-:W-:Y:S05]  /*14c0*/  BSYNC.RECONVERGENT B2 ;  /* 0x0000000000027941 */ /* 0x000fea0003800200 */
.L_x_104:
[----:B------:R-:W-:Y:S05]  /*14d0*/  BRA `(.L_x_108) ;  /* 0x0000000000207947 */ /* 0x000fea0003800000 */
.L_x_103:
[----:B------:R-:W-:-:S04]  /*14e0*/  LOP3.LUT R2, R5, 0x80000000, R2, 0x48, !PT ;  /* 0x8000000005027812 */ /* 0x000fc800078e4802 */
[----:B------:R-:W-:Y:S01]  /*14f0*/  LOP3.LUT R2, R2, 0x7f800000, RZ, 0xfc, !PT ;  /* 0x7f80000002027812 */ /* 0x000fe200078efcff */
[----:B------:R-:W-:Y:S06]  /*1500*/  BRA `(.L_x_108) ;  /* 0x0000000000147947 */ /* 0x000fec0003800000 */
.L_x_102:
[----:B------:R-:W-:Y:S01]  /*1510*/  LOP3.LUT R2, R5, 0x80000000, R2, 0x48, !PT ;  /* 0x8000000005027812 */ /* 0x000fe200078e4802 */
[----:B------:R-:W-:Y:S06]  /*1520*/  BRA `(.L_x_108) ;  /* 0x00000000000c7947 */ /* 0x000fec0003800000 */
.L_x_101:
[----:B------:R-:W0:Y:S01]  /*1530*/  MUFU.RSQ R2, -QNAN ;  /* 0xffc0000000027908 */ /* 0x000e220000001400 */
[----:B------:R-:W-:Y:S05]  /*1540*/  BRA `(.L_x_108) ;  /* 0x0000000000047947 */ /* 0x000fea0003800000 */
.L_x_100:
[----:B------:R-:W-:-:S07]  /*1550*/  FADD.FTZ R2, R2, R5 ;  /* 0x0000000502027221 */ /* 0x000fce0000010000 */
.L_x_108:
[----:B------:R-:W-:Y:S05]  /*1560*/  BSYNC.RECONVERGENT B1 ;  /* 0x0000000000017941 */ /* 0x000fea0003800200 */
.L_x_98:
[----:B------:R-:W-:-:S04]  /*1570*/  IMAD.MOV.U32 R5, RZ, RZ, 0x0 ;  /* 0x00000000ff057424 */ /* 0x000fc800078e00ff */
[----:B0-----:R-:W-:Y:S05]  /*1580*/  RET.REL.NODEC R4 `(_Z14kernel2D_basicPfS_ii) ;  /* 0xffffffe8049c7950 */ /* 0x001fea0003c3ffff */
.L_x_109:
        /* <DEDUP_REMOVED lines=15> */
.L_x_113:


//--------------------- .nv.shared._Z12kernel3D_optPfS_ii --------------------------
	.section	.nv.shared._Z12kernel3D_optPfS_ii,"aw",@nobits
	.sectionflags	@""
	.align	16
	.zero		1024


//--------------------- .nv.shared.reserved.0     --------------------------
	.section	.nv.shared.reserved.0,"aw",@nobits
	.weak		__nv_reservedSMEM_offset_0_alias
	.size		__nv_reservedSMEM_offset_0_alias, 0, 64
	.other		__nv_reservedSMEM_offset_0_alias,@"STO_CUDA_RESERVED_SHARED STV_DEFAULT"
__nv_reservedSMEM_offset_0_alias:
	.zero		0
	.zero		64


//--------------------- .nv.shared._Z14kernel3D_basicPfS_ii --------------------------
	.section	.nv.shared._Z14kernel3D_basicPfS_ii,"aw",@nobits
	.sectionflags	@""
	.align	16
	.zero		1024


//--------------------- .nv.shared._Z12kernel2D_optPfS_ii --------------------------
	.section	.nv.shared._Z12kernel2D_optPfS_ii,"aw",@nobits
	.sectionflags	@""
	.align	16
	.zero		1024


//--------------------- .nv.shared._Z14kernel2D_basicPfS_ii --------------------------
	.section	.nv.shared._Z14kernel2D_basicPfS_ii,"aw",@nobits
	.sectionflags	@""
	.align	16
	.zero		1024


//--------------------- .nv.constant0._Z12kernel3D_optPfS_ii --------------------------
	.section	.nv.constant0._Z12kernel3D_optPfS_ii,"a",@progbits
	.sectionflags	@""
	.align	4
.nv.constant0._Z12kernel3D_optPfS_ii:
	.zero		920


//--------------------- .nv.constant0._Z14kernel3D_basicPfS_ii --------------------------
	.section	.nv.constant0._Z14kernel3D_basicPfS_ii,"a",@progbits
	.sectionflags	@""
	.align	4
.nv.constant0._Z14kernel3D_basicPfS_ii:
	.zero		920


//--------------------- .nv.constant0._Z12kernel2D_optPfS_ii --------------------------
	.section	.nv.constant0._Z12kernel2D_optPfS_ii,"a",@progbits
	.sectionflags	@""
	.align	4
.nv.constant0._Z12kernel2D_optPfS_ii:
	.zero		920


//--------------------- .nv.constant0._Z14kernel2D_basicPfS_ii --------------------------
	.section	.nv.constant0._Z14kernel2D_basicPfS_ii,"a",@progbits
	.sectionflags	@""
	.align	4
.nv.constant0._Z14kernel2D_basicPfS_ii:
	.zero		920


//--------------------- SYMBOLS --------------------------

	.type		.nv.reservedSmem.offset0,@object
	.size		.nv.reservedSmem.offset0,0x4
	.type		.nv.reservedSmem.cap,@object
	.size		.nv.reservedSmem.cap,0x4
